// auto-generated by cutlass_sweep.gemm — config: {"arch": "sm_100", "cluster_m": 1, "cluster_n": 1, "dtype": "tf32", "dtype_b": "tf32", "layout": "tt", "stages": 0, "tile_k": 128, "tile_m": 128, "tile_n": 64}
#include "cutlass/cutlass.h"
#include "cutlass/gemm/collective/collective_builder.hpp"
#include "cutlass/gemm/device/gemm_universal_adapter.h"
#include "cutlass/gemm/kernel/gemm_universal.hpp"
#include "cutlass/epilogue/collective/collective_builder.hpp"

using ElemA = cutlass::tfloat32_t;
using ElemB = cutlass::tfloat32_t;
using ElemCD = cutlass::tfloat32_t;
using Acc  = float;
using TileShape    = cute::Shape<cute::_128, cute::_64, cute::_128>;
using ClusterShape = cute::Shape<cute::_1, cute::_1, cute::_1>;

using CollectiveEpilogue = typename cutlass::epilogue::collective::CollectiveBuilder<
    cutlass::arch::Sm100, cutlass::arch::OpClassTensorOp,
    TileShape, ClusterShape,
    cutlass::epilogue::collective::EpilogueTileAuto,
    Acc, Acc,
    ElemCD, cutlass::layout::RowMajor, 128 / cutlass::sizeof_bits<ElemCD>::value,
    ElemCD, cutlass::layout::RowMajor, 128 / cutlass::sizeof_bits<ElemCD>::value,
    cutlass::epilogue::collective::EpilogueScheduleAuto
  >::CollectiveOp;

using CollectiveMainloop = typename cutlass::gemm::collective::CollectiveBuilder<
    cutlass::arch::Sm100, cutlass::arch::OpClassTensorOp,
    ElemA, cutlass::layout::ColumnMajor, 128 / cutlass::sizeof_bits<ElemA>::value,
    ElemB, cutlass::layout::ColumnMajor, 128 / cutlass::sizeof_bits<ElemB>::value,
    Acc,
    TileShape, ClusterShape,
    cutlass::gemm::collective::StageCountAutoCarveout<static_cast<int>(sizeof(typename CollectiveEpilogue::SharedStorage))>,
    cutlass::gemm::collective::KernelScheduleAuto
  >::CollectiveOp;

using GemmKernel = cutlass::gemm::kernel::GemmUniversal<
    cute::Shape<int,int,int,int>,
    CollectiveMainloop,
    CollectiveEpilogue
>;
using Gemm = cutlass::gemm::device::GemmUniversalAdapter<GemmKernel>;

// Force the device kernel symbol into the cubin without needing a host main.
auto* _anchor = &cutlass::device_kernel<GemmKernel>;


// ===== COMPILED SASS (sm_100a) =====

	.target	sm_100a

	.elftype	@"ET_EXEC"


//--------------------- .note.nv.tkinfo           --------------------------
	.section	.note.nv.tkinfo,"",@"SHT_NOTE"
	.sectionflags	@"SHF_NOTE_NV_TKINFO"
	.tkinfo
        /*0018*/ 	.word	0x00000002
        /*0030*/ 	.string	""
        /*0030*/ 	.string	"ptxas"
        /*0030*/ 	.string	"Cuda compilation tools, release 13.0, V13.0.88"
        /*0030*/ 	.string	"Build cuda_13.0.r13.0/compiler.36424714_0"
        /*0030*/ 	.string	"-arch sm_100a -m 64 "



//--------------------- .note.nv.cuinfo           --------------------------
	.section	.note.nv.cuinfo,"",@"SHT_NOTE"
	.sectionflags	@"SHF_NOTE_NV_CUINFO"
        /*0018*/ 	.short	0x0002
        /*001a*/ 	.short	0x0064
        /*001c*/ 	.short	0x0082
	.zero		2


//--------------------- .nv.info                  --------------------------
	.section	.nv.info,"",@"SHT_CUDA_INFO"
	.align	4


	//----- nvinfo : EIATTR_REGCOUNT
	.align		4
        /*0000*/ 	.byte	0x04, 0x2f
        /*0002*/ 	.short	(.L_19 - .L_18)
	.align		4
.L_18:
        /*0004*/ 	.word	index@(_ZN7cutlass13device_kernelINS_4gemm6kernel13GemmUniversalIN4cute5tupleIJiiiiEEENS1_10collective13CollectiveMmaINS1_35MainloopSm100TmaUmmaWarpSpecializedILi2ELi2ELi4ENS5_IJNS4_1CILi1EEESB_SB_EEEEENS5_IJNSA_ILi128EEENSA_ILi64EEESE_EEENS_10tfloat32_tENS5_IJSB_llEEESH_NS5_IJlSB_lEEENS4_8TiledMMAINS4_8MMA_AtomIJNS4_17SM100_MMA_TF32_SSISH_SH_fLi128ELi64ELNS4_4UMMA5MajorE1ELSO_0ELNSN_7ScaleInE0ELSP_0EEEEEENS4_6LayoutISC_NS5_IJNSA_ILi0EEEST_ST_EEEEENS5_IJNS4_10UnderscoreESW_SW_EEEEENS4_13SM90_TMA_LOADENS4_14ComposedLayoutINS4_7SwizzleILi2ELi5ELi2EEENS4_18smem_ptr_flag_bitsILi32EEENSS_INS5_IJNSA_ILi32EEENSA_ILi4EEEEEENS5_IJSB_S15_EEEEEEEvNS4_8identityESZ_NS10_INS11_ILi3ELi4ELi3EEES14_NSS_INS5_IJNSA_ILi8EEES15_EEENS5_IJS15_SB_EEEEEEEvS1B_EENS_8epilogue10collective18CollectiveEpilogueINS1J_23Sm100TmaWarpSpecializedILi4ELi2ELi16ELb1ELb0EEEJSG_NS5_IJNSS_ISE_SB_EENSS_INSA_ILi16EEESB_EEEEESH_SJ_SH_SJ_NS1J_6fusion15FusionCallbacksIS1N_NS1S_17LinearCombinationISH_fSH_fLNS_15FloatRoundStyleE2EEESG_S1R_JEEENS4_5SM1004TMEM4LOAD26SM100_TMEM_LOAD_32dp32b16xESZ_NS10_INS11_ILi2ELi4ELi3EEES14_NSS_INS5_IJS1D_S1P_EEENS5_IJS1P_SB_EEEEEEENS4_39AutoVectorizingCopyWithAssumedAlignmentILi128EEENS4_14SM90_TMA_STOREES26_S28_S28_EEEvvEEEEvNT_6ParamsE)
        /*0008*/ 	.word	0x00000060


	//----- nvinfo : EIATTR_FRAME_SIZE
	.align		4
.L_19:
        /*000c*/ 	.byte	0x04, 0x11
        /*000e*/ 	.short	(.L_21 - .L_20)
	.align		4
.L_20:
        /*0010*/ 	.word	index@($__internal_2_$__cuda_sm10x_tcgen05_guardrail_trap_unallocated_columns_being_dealloced)
        /*0014*/ 	.word	0x00000000


	//----- nvinfo : EIATTR_FRAME_SIZE
	.align		4
.L_21:
        /*0018*/ 	.byte	0x04, 0x11
        /*001a*/ 	.short	(.L_23 - .L_22)
	.align		4
.L_22:
        /*001c*/ 	.word	index@($__internal_1_$__cuda_sm10x_tcgen05_guardrail_trap_phase_invalid_during_alloc)
        /*0020*/ 	.word	0x00000000


	//----- nvinfo : EIATTR_FRAME_SIZE
	.align		4
.L_23:
        /*0024*/ 	.byte	0x04, 0x11
        /*0026*/ 	.short	(.L_25 - .L_24)
	.align		4
.L_24:
        /*0028*/ 	.word	index@($__internal_0_$__cuda_sm10x_tcgen05_guardrail_trap_col_being_dealloced_not_returned_by_alloc)
        /*002c*/ 	.word	0x00000000


	//----- nvinfo : EIATTR_FRAME_SIZE
	.align		4
.L_25:
        /*0030*/ 	.byte	0x04, 0x11
        /*0032*/ 	.short	(.L_27 - .L_26)
	.align		4
.L_26:
        /*0034*/ 	.word	index@(_ZN7cutlass13device_kernelINS_4gemm6kernel13GemmUniversalIN4cute5tupleIJiiiiEEENS1_10collective13CollectiveMmaINS1_35MainloopSm100TmaUmmaWarpSpecializedILi2ELi2ELi4ENS5_IJNS4_1CILi1EEESB_SB_EEEEENS5_IJNSA_ILi128EEENSA_ILi64EEESE_EEENS_10tfloat32_tENS5_IJSB_llEEESH_NS5_IJlSB_lEEENS4_8TiledMMAINS4_8MMA_AtomIJNS4_17SM100_MMA_TF32_SSISH_SH_fLi128ELi64ELNS4_4UMMA5MajorE1ELSO_0ELNSN_7ScaleInE0ELSP_0EEEEEENS4_6LayoutISC_NS5_IJNSA_ILi0EEEST_ST_EEEEENS5_IJNS4_10UnderscoreESW_SW_EEEEENS4_13SM90_TMA_LOADENS4_14ComposedLayoutINS4_7SwizzleILi2ELi5ELi2EEENS4_18smem_ptr_flag_bitsILi32EEENSS_INS5_IJNSA_ILi32EEENSA_ILi4EEEEEENS5_IJSB_S15_EEEEEEEvNS4_8identityESZ_NS10_INS11_ILi3ELi4ELi3EEES14_NSS_INS5_IJNSA_ILi8EEES15_EEENS5_IJS15_SB_EEEEEEEvS1B_EENS_8epilogue10collective18CollectiveEpilogueINS1J_23Sm100TmaWarpSpecializedILi4ELi2ELi16ELb1ELb0EEEJSG_NS5_IJNSS_ISE_SB_EENSS_INSA_ILi16EEESB_EEEEESH_SJ_SH_SJ_NS1J_6fusion15FusionCallbacksIS1N_NS1S_17LinearCombinationISH_fSH_fLNS_15FloatRoundStyleE2EEESG_S1R_JEEENS4_5SM1004TMEM4LOAD26SM100_TMEM_LOAD_32dp32b16xESZ_NS10_INS11_ILi2ELi4ELi3EEES14_NSS_INS5_IJS1D_S1P_EEENS5_IJS1P_SB_EEEEEEENS4_39AutoVectorizingCopyWithAssumedAlignmentILi128EEENS4_14SM90_TMA_STOREES26_S28_S28_EEEvvEEEEvNT_6ParamsE)
        /*0038*/ 	.word	0x00000000


	//----- nvinfo : EIATTR_MIN_STACK_SIZE
	.align		4
.L_27:
        /*003c*/ 	.byte	0x04, 0x12
        /*003e*/ 	.short	(.L_29 - .L_28)
	.align		4
.L_28:
        /*0040*/ 	.word	index@(_ZN7cutlass13device_kernelINS_4gemm6kernel13GemmUniversalIN4cute5tupleIJiiiiEEENS1_10collective13CollectiveMmaINS1_35MainloopSm100TmaUmmaWarpSpecializedILi2ELi2ELi4ENS5_IJNS4_1CILi1EEESB_SB_EEEEENS5_IJNSA_ILi128EEENSA_ILi64EEESE_EEENS_10tfloat32_tENS5_IJSB_llEEESH_NS5_IJlSB_lEEENS4_8TiledMMAINS4_8MMA_AtomIJNS4_17SM100_MMA_TF32_SSISH_SH_fLi128ELi64ELNS4_4UMMA5MajorE1ELSO_0ELNSN_7ScaleInE0ELSP_0EEEEEENS4_6LayoutISC_NS5_IJNSA_ILi0EEEST_ST_EEEEENS5_IJNS4_10UnderscoreESW_SW_EEEEENS4_13SM90_TMA_LOADENS4_14ComposedLayoutINS4_7SwizzleILi2ELi5ELi2EEENS4_18smem_ptr_flag_bitsILi32EEENSS_INS5_IJNSA_ILi32EEENSA_ILi4EEEEEENS5_IJSB_S15_EEEEEEEvNS4_8identityESZ_NS10_INS11_ILi3ELi4ELi3EEES14_NSS_INS5_IJNSA_ILi8EEES15_EEENS5_IJS15_SB_EEEEEEEvS1B_EENS_8epilogue10collective18CollectiveEpilogueINS1J_23Sm100TmaWarpSpecializedILi4ELi2ELi16ELb1ELb0EEEJSG_NS5_IJNSS_ISE_SB_EENSS_INSA_ILi16EEESB_EEEEESH_SJ_SH_SJ_NS1J_6fusion15FusionCallbacksIS1N_NS1S_17LinearCombinationISH_fSH_fLNS_15FloatRoundStyleE2EEESG_S1R_JEEENS4_5SM1004TMEM4LOAD26SM100_TMEM_LOAD_32dp32b16xESZ_NS10_INS11_ILi2ELi4ELi3EEES14_NSS_INS5_IJS1D_S1P_EEENS5_IJS1P_SB_EEEEEEENS4_39AutoVectorizingCopyWithAssumedAlignmentILi128EEENS4_14SM90_TMA_STOREES26_S28_S28_EEEvvEEEEvNT_6ParamsE)
        /*0044*/ 	.word	0x00000000
.L_29:


//--------------------- .nv.compat                --------------------------
	.section	.nv.compat,"",@"SHT_CUDA_COMPAT_INFO"
	.align	4
        /*0000*/ 	.byte	0x02, 0x09, 0x01, 0x00, 0x02, 0x02, 0x02, 0x00, 0x02, 0x05, 0x05, 0x00, 0x03, 0x07, 0x01, 0x01
        /*0010*/ 	.byte	0x02, 0x03, 0x01, 0x00, 0x02, 0x06, 0x01, 0x00, 0x04, 0x0b, 0x08, 0x00, 0x09, 0x00, 0x00, 0x00
        /*0020*/ 	.byte	0x00, 0x00, 0x00, 0x00


//--------------------- .nv.info._ZN7cutlass13device_kernelINS_4gemm6kernel13GemmUniversalIN4cute5tupleIJiiiiEEENS1_10collective13CollectiveMmaINS1_35MainloopSm100TmaUmmaWarpSpecializedILi2ELi2ELi4ENS5_IJNS4_1CILi1EEESB_SB_EEEEENS5_IJNSA_ILi128EEENSA_ILi64EEESE_EEENS_10tfloat32_tENS5_IJSB_llEEESH_NS5_IJlSB_lEEENS4_8TiledMMAINS4_8MMA_AtomIJNS4_17SM100_MMA_TF32_SSISH_SH_fLi128ELi64ELNS4_4UMMA5MajorE1ELSO_0ELNSN_7ScaleInE0ELSP_0EEEEEENS4_6LayoutISC_NS5_IJNSA_ILi0EEEST_ST_EEEEENS5_IJNS4_10UnderscoreESW_SW_EEEEENS4_13SM90_TMA_LOADENS4_14ComposedLayoutINS4_7SwizzleILi2ELi5ELi2EEENS4_18smem_ptr_flag_bitsILi32EEENSS_INS5_IJNSA_ILi32EEENSA_ILi4EEEEEENS5_IJSB_S15_EEEEEEEvNS4_8identityESZ_NS10_INS11_ILi3ELi4ELi3EEES14_NSS_INS5_IJNSA_ILi8EEES15_EEENS5_IJS15_SB_EEEEEEEvS1B_EENS_8epilogue10collective18CollectiveEpilogueINS1J_23Sm100TmaWarpSpecializedILi4ELi2ELi16ELb1ELb0EEEJSG_NS5_IJNSS_ISE_SB_EENSS_INSA_ILi16EEESB_EEEEESH_SJ_SH_SJ_NS1J_6fusion15FusionCallbacksIS1N_NS1S_17LinearCombinationISH_fSH_fLNS_15FloatRoundStyleE2EEESG_S1R_JEEENS4_5SM1004TMEM4LOAD26SM100_TMEM_LOAD_32dp32b16xESZ_NS10_INS11_ILi2ELi4ELi3EEES14_NSS_INS5_IJS1D_S1P_EEENS5_IJS1P_SB_EEEEEEENS4_39AutoVectorizingCopyWithAssumedAlignmentILi128EEENS4_14SM90_TMA_STOREES26_S28_S28_EEEvvEEEEvNT_6ParamsE --------------------------
	.section	.nv.info._ZN7cutlass13device_kernelINS_4gemm6kernel13GemmUniversalIN4cute5tupleIJiiiiEEENS1_10collective13CollectiveMmaINS1_35MainloopSm100TmaUmmaWarpSpecializedILi2ELi2ELi4ENS5_IJNS4_1CILi1EEESB_SB_EEEEENS5_IJNSA_ILi128EEENSA_ILi64EEESE_EEENS_10tfloat32_tENS5_IJSB_llEEESH_NS5_IJlSB_lEEENS4_8TiledMMAINS4_8MMA_AtomIJNS4_17SM100_MMA_TF32_SSISH_SH_fLi128ELi64ELNS4_4UMMA5MajorE1ELSO_0ELNSN_7ScaleInE0ELSP_0EEEEEENS4_6LayoutISC_NS5_IJNSA_ILi0EEEST_ST_EEEEENS5_IJNS4_10UnderscoreESW_SW_EEEEENS4_13SM90_TMA_LOADENS4_14ComposedLayoutINS4_7SwizzleILi2ELi5ELi2EEENS4_18smem_ptr_flag_bitsILi32EEENSS_INS5_IJNSA_ILi32EEENSA_ILi4EEEEEENS5_IJSB_S15_EEEEEEEvNS4_8identityESZ_NS10_INS11_ILi3ELi4ELi3EEES14_NSS_INS5_IJNSA_ILi8EEES15_EEENS5_IJS15_SB_EEEEEEEvS1B_EENS_8epilogue10collective18CollectiveEpilogueINS1J_23Sm100TmaWarpSpecializedILi4ELi2ELi16ELb1ELb0EEEJSG_NS5_IJNSS_ISE_SB_EENSS_INSA_ILi16EEESB_EEEEESH_SJ_SH_SJ_NS1J_6fusion15FusionCallbacksIS1N_NS1S_17LinearCombinationISH_fSH_fLNS_15FloatRoundStyleE2EEESG_S1R_JEEENS4_5SM1004TMEM4LOAD26SM100_TMEM_LOAD_32dp32b16xESZ_NS10_INS11_ILi2ELi4ELi3EEES14_NSS_INS5_IJS1D_S1P_EEENS5_IJS1P_SB_EEEEEEENS4_39AutoVectorizingCopyWithAssumedAlignmentILi128EEENS4_14SM90_TMA_STOREES26_S28_S28_EEEvvEEEEvNT_6ParamsE,"",@"SHT_CUDA_INFO"
	.sectionflags	@""
	.align	4


	//----- nvinfo : EIATTR_CUDA_API_VERSION
	.align		4
        /*0000*/ 	.byte	0x04, 0x37
        /*0002*/ 	.short	(.L_31 - .L_30)
.L_30:
        /*0004*/ 	.word	0x00000082


	//----- nvinfo : EIATTR_KPARAM_INFO
	.align		4
.L_31:
        /*0008*/ 	.byte	0x04, 0x17
        /*000a*/ 	.short	(.L_33 - .L_32)
.L_32:
        /*000c*/ 	.word	0x00000000
        /*0010*/ 	.short	0x0000
        /*0012*/ 	.short	0x0000
        /*0014*/ 	.byte	0x00, 0xf0, 0x01, 0x20


	//----- nvinfo : EIATTR_AT_ENTRY_FRAGMENTS
	.align		4
.L_33:
        /*0018*/ 	.byte	0x04, 0x4f
        /*001a*/ 	.short	(.L_35 - .L_34)


	//   ....[0]....
.L_34:
        /*001c*/ 	.word	0x00000006


	//----- nvinfo : EIATTR_RESERVED_SMEM_USED
	.align		4
.L_35:
        /*0020*/ 	.byte	0x01, 0x41
	.zero		2


	//----- nvinfo : EIATTR_SPARSE_MMA_MASK
	.align		4
        /*0024*/ 	.byte	0x03, 0x50
        /*0026*/ 	.short	0x0000


	//----- nvinfo : EIATTR_TCGEN05_1CTA_USED
	.align		4
        /*0028*/ 	.byte	0x01, 0x51
	.zero		2


	//----- nvinfo : EIATTR_MAXREG_COUNT
	.align		4
        /*002c*/ 	.byte	0x03, 0x1b
        /*002e*/ 	.short	0x00ff


	//----- nvinfo : EIATTR_NUM_BARRIERS
	.align		4
        /*0030*/ 	.byte	0x02, 0x4c
        /*0032*/ 	.byte	0x07
	.zero		1


	//----- nvinfo : EIATTR_EXTERNS
	.align		4
        /*0034*/ 	.byte	0x04, 0x0f
        /*0036*/ 	.short	(.L_37 - .L_36)


	//   ....[0]....
	.align		4
.L_36:
        /*0038*/ 	.word	index@(__assertfail)


	//----- nvinfo : EIATTR_MERCURY_ISA_VERSION
	.align		4
.L_37:
        /*003c*/ 	.byte	0x03, 0x5f
        /*003e*/ 	.short	0x0101


	//----- nvinfo : EIATTR_INT_WARP_WIDE_INSTR_OFFSETS
	.align		4
        /*0040*/ 	.byte	0x04, 0x31
        /*0042*/ 	.short	(.L_39 - .L_38)


	//   ....[0]....
.L_38:
        /*0044*/ 	.word	0x00002380


	//   ....[1]....
        /*0048*/ 	.word	0x00004200


	//   ....[2]....
        /*004c*/ 	.word	0x00004220


	//   ....[3]....
        /*0050*/ 	.word	0x00004250


	//   ....[4]....
        /*0054*/ 	.word	0x00004ba0


	//   ....[5]....
        /*0058*/ 	.word	0x00004c10


	//   ....[6]....
        /*005c*/ 	.word	0x00004d00


	//   ....[7]....
        /*0060*/ 	.word	0x00004d80


	//   ....[8]....
        /*0064*/ 	.word	0x00004e90


	//   ....[9]....
        /*0068*/ 	.word	0x00004f20


	//   ....[10]....
        /*006c*/ 	.word	0x00005100


	//   ....[11]....
        /*0070*/ 	.word	0x000051b0


	//----- nvinfo : EIATTR_COOP_GROUP_MASK_REGIDS
	.align		4
.L_39:
        /*0074*/ 	.byte	0x04, 0x29
        /*0076*/ 	.short	(.L_41 - .L_40)


	//   ....[0]....
.L_40:
        /*0078*/ 	.word	0xffffffff


	//   ....[1]....
        /*007c*/ 	.word	0xffffffff


	//   ....[2]....
        /*0080*/ 	.word	0xffffffff


	//   ....[3]....
        /*0084*/ 	.word	0xffffffff


	//   ....[4]....
        /*0088*/ 	.word	0xffffffff


	//   ....[5]....
        /*008c*/ 	.word	0xffffffff


	//   ....[6]....
        /*0090*/ 	.word	0xffffffff


	//   ....[7]....
        /*0094*/ 	.word	0xffffffff


	//   ....[8]....
        /*0098*/ 	.word	0xffffffff


	//   ....[9]....
        /*009c*/ 	.word	0xffffffff


	//   ....[10]....
        /*00a0*/ 	.word	0xffffffff


	//   ....[11]....
        /*00a4*/ 	.word	0xffffffff


	//   ....[12]....
        /*00a8*/ 	.word	0xffffffff


	//----- nvinfo : EIATTR_COOP_GROUP_INSTR_OFFSETS
	.align		4
.L_41:
        /*00ac*/ 	.byte	0x04, 0x28
        /*00ae*/ 	.short	(.L_43 - .L_42)


	//   ....[0]....
.L_42:
        /*00b0*/ 	.word	0x00000090


	//   ....[1]....
        /*00b4*/ 	.word	0x000004d0


	//   ....[2]....
        /*00b8*/ 	.word	0x00000600


	//   ....[3]....
        /*00bc*/ 	.word	0x000007a0


	//   ....[4]....
        /*00c0*/ 	.word	0x000008a0


	//   ....[5]....
        /*00c4*/ 	.word	0x00000a10


	//   ....[6]....
        /*00c8*/ 	.word	0x00000bb0


	//   ....[7]....
        /*00cc*/ 	.word	0x00002250


	//   ....[8]....
        /*00d0*/ 	.word	0x00002f30


	//   ....[9]....
        /*00d4*/ 	.word	0x00003140


	//   ....[10]....
        /*00d8*/ 	.word	0x00003170


	//   ....[11]....
        /*00dc*/ 	.word	0x000040d0


	//   ....[12]....
        /*00e0*/ 	.word	0x00004310


	//----- nvinfo : EIATTR_VRC_CTA_INIT_COUNT
	.align		4
.L_43:
        /*00e4*/ 	.byte	0x02, 0x4a
        /*00e6*/ 	.byte	0x80
	.zero		1


	//----- nvinfo : EIATTR_SYSCALL_OFFSETS
	.align		4
        /*00e8*/ 	.byte	0x04, 0x46
        /*00ea*/ 	.short	(.L_45 - .L_44)


	//   ....[0]....
.L_44:
        /*00ec*/ 	.word	0x00005cd0


	//   ....[1]....
        /*00f0*/ 	.word	0x00005dc0


	//   ....[2]....
        /*00f4*/ 	.word	0x00006550


	//   ....[3]....
        /*00f8*/ 	.word	0x00006ed0


	//   ....[4]....
        /*00fc*/ 	.word	0x00007820


	//   ....[5]....
        /*0100*/ 	.word	0x00008170


	//----- nvinfo : EIATTR_MBARRIER_INSTR_OFFSETS
	.align		4
.L_45:
        /*0104*/ 	.byte	0x04, 0x39
        /*0106*/ 	.short	(.L_47 - .L_46)


	//   ....[0]....
.L_46:
        /*0108*/ 	.word	0x000005b0
        /*010c*/ 	.word	0x000000ff
        /*0110*/ 	.word	0x00000000
        /*0114*/ 	.short	0x0100
        /*0116*/ 	.byte	0x04
	.zero		1


	//   ....[1]....
        /*0118*/ 	.word	0x000005c0
        /*011c*/ 	.word	0x000000ff
        /*0120*/ 	.word	0x00000010
        /*0124*/ 	.short	0x0100
        /*0126*/ 	.byte	0x04
	.zero		1


	//   ....[2]....
        /*0128*/ 	.word	0x000005d0
        /*012c*/ 	.word	0x000000ff
        /*0130*/ 	.word	0x00000008
        /*0134*/ 	.short	0x0100
        /*0136*/ 	.byte	0x04
	.zero		1


	//   ....[3]....
        /*0138*/ 	.word	0x000005e0
        /*013c*/ 	.word	0x000000ff
        /*0140*/ 	.word	0x00000018
        /*0144*/ 	.short	0x0100
        /*0146*/ 	.byte	0x04
	.zero		1


	//   ....[4]....
        /*0148*/ 	.word	0x00000710
        /*014c*/ 	.word	0x000000ff
        /*0150*/ 	.word	0x00000020
        /*0154*/ 	.short	0x0100
        /*0156*/ 	.byte	0x04
	.zero		1


	//   ....[5]....
        /*0158*/ 	.word	0x00000720
        /*015c*/ 	.word	0x000000ff
        /*0160*/ 	.word	0x00000040
        /*0164*/ 	.short	0x0100
        /*0166*/ 	.byte	0x04
	.zero		1


	//   ....[6]....
        /*0168*/ 	.word	0x00000730
        /*016c*/ 	.word	0x000000ff
        /*0170*/ 	.word	0x00000028
        /*0174*/ 	.short	0x0100
        /*0176*/ 	.byte	0x04
	.zero		1


	//   ....[7]....
        /*0178*/ 	.word	0x00000740
        /*017c*/ 	.word	0x000000ff
        /*0180*/ 	.word	0x00000048
        /*0184*/ 	.short	0x0100
        /*0186*/ 	.byte	0x04
	.zero		1


	//   ....[8]....
        /*0188*/ 	.word	0x00000750
        /*018c*/ 	.word	0x000000ff
        /*0190*/ 	.word	0x00000030
        /*0194*/ 	.short	0x0100
        /*0196*/ 	.byte	0x04
	.zero		1


	//   ....[9]....
        /*0198*/ 	.word	0x00000760
        /*019c*/ 	.word	0x000000ff
        /*01a0*/ 	.word	0x00000050
        /*01a4*/ 	.short	0x0100
        /*01a6*/ 	.byte	0x04
	.zero		1


	//   ....[10]....
        /*01a8*/ 	.word	0x00000770
        /*01ac*/ 	.word	0x000000ff
        /*01b0*/ 	.word	0x00000038
        /*01b4*/ 	.short	0x0100
        /*01b6*/ 	.byte	0x04
	.zero		1


	//   ....[11]....
        /*01b8*/ 	.word	0x00000780
        /*01bc*/ 	.word	0x000000ff
        /*01c0*/ 	.word	0x00000058
        /*01c4*/ 	.short	0x0100
        /*01c6*/ 	.byte	0x04
	.zero		1


	//   ....[12]....
        /*01c8*/ 	.word	0x00000870
        /*01cc*/ 	.word	0x000000ff
        /*01d0*/ 	.word	0x00000060
        /*01d4*/ 	.short	0x0100
        /*01d6*/ 	.byte	0x06
	.zero		1


	//   ....[13]....
        /*01d8*/ 	.word	0x00000880
        /*01dc*/ 	.word	0x000000ff
        /*01e0*/ 	.word	0x00000068
        /*01e4*/ 	.short	0x0100
        /*01e6*/ 	.byte	0x06
	.zero		1


	//   ....[14]....
        /*01e8*/ 	.word	0x000009c0
        /*01ec*/ 	.word	0x000000ff
        /*01f0*/ 	.word	0x00000070
        /*01f4*/ 	.short	0x0100
        /*01f6*/ 	.byte	0x06
	.zero		1


	//   ....[15]....
        /*01f8*/ 	.word	0x000009d0
        /*01fc*/ 	.word	0x000000ff
        /*0200*/ 	.word	0x00000080
        /*0204*/ 	.short	0x0100
        /*0206*/ 	.byte	0x06
	.zero		1


	//   ....[16]....
        /*0208*/ 	.word	0x000009e0
        /*020c*/ 	.word	0x000000ff
        /*0210*/ 	.word	0x00000078
        /*0214*/ 	.short	0x0100
        /*0216*/ 	.byte	0x06
	.zero		1


	//   ....[17]....
        /*0218*/ 	.word	0x000009f0
        /*021c*/ 	.word	0x000000ff
        /*0220*/ 	.word	0x00000088
        /*0224*/ 	.short	0x0100
        /*0226*/ 	.byte	0x06
	.zero		1


	//   ....[18]....
        /*0228*/ 	.word	0x00000b20
        /*022c*/ 	.word	0x000000ff
        /*0230*/ 	.word	0x00000090
        /*0234*/ 	.short	0x0100
        /*0236*/ 	.byte	0x04
	.zero		1


	//   ....[19]....
        /*0238*/ 	.word	0x00000b30
        /*023c*/ 	.word	0x000000ff
        /*0240*/ 	.word	0x000000b0
        /*0244*/ 	.short	0x0100
        /*0246*/ 	.byte	0x04
	.zero		1


	//   ....[20]....
        /*0248*/ 	.word	0x00000b40
        /*024c*/ 	.word	0x000000ff
        /*0250*/ 	.word	0x00000098
        /*0254*/ 	.short	0x0100
        /*0256*/ 	.byte	0x04
	.zero		1


	//   ....[21]....
        /*0258*/ 	.word	0x00000b50
        /*025c*/ 	.word	0x000000ff
        /*0260*/ 	.word	0x000000b8
        /*0264*/ 	.short	0x0100
        /*0266*/ 	.byte	0x04
	.zero		1


	//   ....[22]....
        /*0268*/ 	.word	0x00000b60
        /*026c*/ 	.word	0x000000ff
        /*0270*/ 	.word	0x000000a0
        /*0274*/ 	.short	0x0100
        /*0276*/ 	.byte	0x04
	.zero		1


	//   ....[23]....
        /*0278*/ 	.word	0x00000b70
        /*027c*/ 	.word	0x000000ff
        /*0280*/ 	.word	0x000000c0
        /*0284*/ 	.short	0x0100
        /*0286*/ 	.byte	0x04
	.zero		1


	//   ....[24]....
        /*0288*/ 	.word	0x00000b80
        /*028c*/ 	.word	0x000000ff
        /*0290*/ 	.word	0x000000a8
        /*0294*/ 	.short	0x0100
        /*0296*/ 	.byte	0x04
	.zero		1


	//   ....[25]....
        /*0298*/ 	.word	0x00000b90
        /*029c*/ 	.word	0x000000ff
        /*02a0*/ 	.word	0x000000c8
        /*02a4*/ 	.short	0x0100
        /*02a6*/ 	.byte	0x04
	.zero		1


	//   ....[26]....
        /*02a8*/ 	.word	0x00000c80
        /*02ac*/ 	.word	0x000000ff
        /*02b0*/ 	.word	0x000000d0
        /*02b4*/ 	.short	0x0100
        /*02b6*/ 	.byte	0x04
	.zero		1


	//   ....[27]....
        /*02b8*/ 	.word	0x00000c90
        /*02bc*/ 	.word	0x000000ff
        /*02c0*/ 	.word	0x000000e0
        /*02c4*/ 	.short	0x0100
        /*02c6*/ 	.byte	0x04
	.zero		1


	//   ....[28]....
        /*02c8*/ 	.word	0x00000ca0
        /*02cc*/ 	.word	0x000000ff
        /*02d0*/ 	.word	0x000000d8
        /*02d4*/ 	.short	0x0100
        /*02d6*/ 	.byte	0x04
	.zero		1


	//   ....[29]....
        /*02d8*/ 	.word	0x00000cb0
        /*02dc*/ 	.word	0x000000ff
        /*02e0*/ 	.word	0x000000e8
        /*02e4*/ 	.short	0x0100
        /*02e6*/ 	.byte	0x04
	.zero		1


	//   ....[30]....
        /*02e8*/ 	.word	0x000015a0
        /*02ec*/ 	.word	0x00000003
        /*02f0*/ 	.word	0x000000e0
        /*02f4*/ 	.short	0x010a
        /*02f6*/ 	.byte	0xff
	.zero		1


	//   ....[31]....
        /*02f8*/ 	.word	0x000015d0
        /*02fc*/ 	.word	0x00000003
        /*0300*/ 	.word	0x000000d0
        /*0304*/ 	.short	0x0101
        /*0306*/ 	.byte	0xff
	.zero		1


	//   ....[32]....
        /*0308*/ 	.word	0x00001690
        /*030c*/ 	.word	0x000000ff
        /*0310*/ 	.word	0x00000010
        /*0314*/ 	.short	0x010a
        /*0316*/ 	.byte	0x04
	.zero		1


	//   ....[33]....
        /*0318*/ 	.word	0x000017b0
        /*031c*/ 	.word	0x000000ff
        /*0320*/ 	.word	0x00000010
        /*0324*/ 	.short	0x010a
        /*0326*/ 	.byte	0x04
	.zero		1


	//   ....[34]....
        /*0328*/ 	.word	0x000018c0
        /*032c*/ 	.word	0x000000ff
        /*0330*/ 	.word	0x00000010
        /*0334*/ 	.short	0x010a
        /*0336*/ 	.byte	0x04
	.zero		1


	//   ....[35]....
        /*0338*/ 	.word	0x00001cb0
        /*033c*/ 	.word	0x000000ff
        /*0340*/ 	.word	0x00000068
        /*0344*/ 	.short	0x0101
        /*0346*/ 	.byte	0x07
	.zero		1


	//   ....[36]....
        /*0348*/ 	.word	0x00001cd0
        /*034c*/ 	.word	0x000000ff
        /*0350*/ 	.word	0x00000010
        /*0354*/ 	.short	0x010a
        /*0356*/ 	.byte	0x04
	.zero		1


	//   ....[37]....
        /*0358*/ 	.word	0x00001d90
        /*035c*/ 	.word	0x000000ff
        /*0360*/ 	.word	0x00000010
        /*0364*/ 	.short	0x010a
        /*0366*/ 	.byte	0x41
	.zero		1


	//   ....[38]....
        /*0368*/ 	.word	0x00001e90
        /*036c*/ 	.word	0x000000ff
        /*0370*/ 	.word	0x00000010
        /*0374*/ 	.short	0x010a
        /*0376*/ 	.byte	0x04
	.zero		1


	//   ....[39]....
        /*0378*/ 	.word	0x00002280
        /*037c*/ 	.word	0x00000002
        /*0380*/ 	.word	0x00000070
        /*0384*/ 	.short	0x010a
        /*0386*/ 	.byte	0xff
	.zero		1


	//   ....[40]....
        /*0388*/ 	.word	0x00002350
        /*038c*/ 	.word	0x00000002
        /*0390*/ 	.word	0x00000000
        /*0394*/ 	.short	0x0101
        /*0396*/ 	.byte	0xff
	.zero		1


	//   ....[41]....
        /*0398*/ 	.word	0x000028c0
        /*039c*/ 	.word	0x000000ff
        /*03a0*/ 	.word	0x00000000
        /*03a4*/ 	.short	0x010a
        /*03a6*/ 	.byte	0x04
	.zero		1


	//   ....[42]....
        /*03a8*/ 	.word	0x00002960
        /*03ac*/ 	.word	0x00000000
        /*03b0*/ 	.word	0x00000000
        /*03b4*/ 	.short	0x010a
        /*03b6*/ 	.byte	0xff
	.zero		1


	//   ....[43]....
        /*03b8*/ 	.word	0x00002a80
        /*03bc*/ 	.word	0x00000000
        /*03c0*/ 	.word	0x000000d0
        /*03c4*/ 	.short	0x010a
        /*03c6*/ 	.byte	0xff
	.zero		1


	//   ....[44]....
        /*03c8*/ 	.word	0x00002ae0
        /*03cc*/ 	.word	0x00000004
        /*03d0*/ 	.word	0x00000000
        /*03d4*/ 	.short	0x0101
        /*03d6*/ 	.byte	0xff
	.zero		1


	//   ....[45]....
        /*03d8*/ 	.word	0x00002b00
        /*03dc*/ 	.word	0x000000ff
        /*03e0*/ 	.word	0x00000080
        /*03e4*/ 	.short	0x010a
        /*03e6*/ 	.byte	0x04
	.zero		1


	//   ....[46]....
        /*03e8*/ 	.word	0x00002c20
        /*03ec*/ 	.word	0x00000000
        /*03f0*/ 	.word	0x00000070
        /*03f4*/ 	.short	0x010a
        /*03f6*/ 	.byte	0xff
	.zero		1


	//   ....[47]....
        /*03f8*/ 	.word	0x00002d30
        /*03fc*/ 	.word	0x00000000
        /*0400*/ 	.word	0x00000000
        /*0404*/ 	.short	0x0101
        /*0406*/ 	.byte	0xff
	.zero		1


	//   ....[48]....
        /*0408*/ 	.word	0x00002dc0
        /*040c*/ 	.word	0x000000ff
        /*0410*/ 	.word	0x00000080
        /*0414*/ 	.short	0x0106
        /*0416*/ 	.byte	0x04
	.zero		1


	//   ....[49]....
        /*0418*/ 	.word	0x00002de0
        /*041c*/ 	.word	0x000000ff
        /*0420*/ 	.word	0x00000080
        /*0424*/ 	.short	0x010a
        /*0426*/ 	.byte	0x04
	.zero		1


	//   ....[50]....
        /*0428*/ 	.word	0x00002e70
        /*042c*/ 	.word	0x000000ff
        /*0430*/ 	.word	0x00000080
        /*0434*/ 	.short	0x0106
        /*0436*/ 	.byte	0x07
	.zero		1


	//   ....[51]....
        /*0438*/ 	.word	0x00002eb0
        /*043c*/ 	.word	0x00000000
        /*0440*/ 	.word	0x00000080
        /*0444*/ 	.short	0x010a
        /*0446*/ 	.byte	0xff
	.zero		1


	//   ....[52]....
        /*0448*/ 	.word	0x000033f0
        /*044c*/ 	.word	0x00000000
        /*0450*/ 	.word	0x00000070
        /*0454*/ 	.short	0x010a
        /*0456*/ 	.byte	0xff
	.zero		1


	//   ....[53]....
        /*0458*/ 	.word	0x00003530
        /*045c*/ 	.word	0x00000003
        /*0460*/ 	.word	0x00000000
        /*0464*/ 	.short	0x0101
        /*0466*/ 	.byte	0xff
	.zero		1


	//   ....[54]....
        /*0468*/ 	.word	0x00003540
        /*046c*/ 	.word	0x000000ff
        /*0470*/ 	.word	0x00000000
        /*0474*/ 	.short	0x010a
        /*0476*/ 	.byte	0x04
	.zero		1


	//   ....[55]....
        /*0478*/ 	.word	0x00003560
        /*047c*/ 	.word	0x000000ff
        /*0480*/ 	.word	0x000000b0
        /*0484*/ 	.short	0x010a
        /*0486*/ 	.byte	0x07
	.zero		1


	//   ....[56]....
        /*0488*/ 	.word	0x00003630
        /*048c*/ 	.word	0x000000ff
        /*0490*/ 	.word	0x00000000
        /*0494*/ 	.short	0x010a
        /*0496*/ 	.byte	0x05
	.zero		1


	//   ....[57]....
        /*0498*/ 	.word	0x00003780
        /*049c*/ 	.word	0x000000ff
        /*04a0*/ 	.word	0x00000000
        /*04a4*/ 	.short	0x010a
        /*04a6*/ 	.byte	0x07
	.zero		1


	//   ....[58]....
        /*04a8*/ 	.word	0x00003ef0
        /*04ac*/ 	.word	0x000000ff
        /*04b0*/ 	.word	0x00000000
        /*04b4*/ 	.short	0x010a
        /*04b6*/ 	.byte	0x04
	.zero		1


	//   ....[59]....
        /*04b8*/ 	.word	0x00003f90
        /*04bc*/ 	.word	0x000000ff
        /*04c0*/ 	.word	0x00000000
        /*04c4*/ 	.short	0x010a
        /*04c6*/ 	.byte	0x05
	.zero		1


	//   ....[60]....
        /*04c8*/ 	.word	0x00004020
        /*04cc*/ 	.word	0x000000ff
        /*04d0*/ 	.word	0x00000000
        /*04d4*/ 	.short	0x010a
        /*04d6*/ 	.byte	0x05
	.zero		1


	//   ....[61]....
        /*04d8*/ 	.word	0x000040b0
        /*04dc*/ 	.word	0x000000ff
        /*04e0*/ 	.word	0x00000000
        /*04e4*/ 	.short	0x010a
        /*04e6*/ 	.byte	0x04
	.zero		1


	//   ....[62]....
        /*04e8*/ 	.word	0x00004540
        /*04ec*/ 	.word	0x00000000
        /*04f0*/ 	.word	0x00000070
        /*04f4*/ 	.short	0x010a
        /*04f6*/ 	.byte	0xff
	.zero		1


	//   ....[63]....
        /*04f8*/ 	.word	0x00004600
        /*04fc*/ 	.word	0x00000000
        /*0500*/ 	.word	0x00000000
        /*0504*/ 	.short	0x0101
        /*0506*/ 	.byte	0xff
	.zero		1


	//   ....[64]....
        /*0508*/ 	.word	0x00004920
        /*050c*/ 	.word	0x000000ff
        /*0510*/ 	.word	0x00000068
        /*0514*/ 	.short	0x010a
        /*0516*/ 	.byte	0x04
	.zero		1


	//   ....[65]....
        /*0518*/ 	.word	0x00004b20
        /*051c*/ 	.word	0x000000ff
        /*0520*/ 	.word	0x00000040
        /*0524*/ 	.short	0x010a
        /*0526*/ 	.byte	0x04
	.zero		1


	//   ....[66]....
        /*0528*/ 	.word	0x00004ca0
        /*052c*/ 	.word	0x000000ff
        /*0530*/ 	.word	0x00000020
        /*0534*/ 	.short	0x010b
        /*0536*/ 	.byte	0x04
	.zero		1


	//   ....[67]....
        /*0538*/ 	.word	0x00004cb0
        /*053c*/ 	.word	0x000000ff
        /*0540*/ 	.word	0x00000000
        /*0544*/ 	.short	0x0101
        /*0546*/ 	.byte	0x05
	.zero		1


	//   ....[68]....
        /*0548*/ 	.word	0x00004cd0
        /*054c*/ 	.word	0x000000ff
        /*0550*/ 	.word	0x00000048
        /*0554*/ 	.short	0x010a
        /*0556*/ 	.byte	0x04
	.zero		1


	//   ....[69]....
        /*0558*/ 	.word	0x00004e30
        /*055c*/ 	.word	0x000000ff
        /*0560*/ 	.word	0x00000028
        /*0564*/ 	.short	0x010b
        /*0566*/ 	.byte	0x04
	.zero		1


	//   ....[70]....
        /*0568*/ 	.word	0x00004e40
        /*056c*/ 	.word	0x000000ff
        /*0570*/ 	.word	0x00000000
        /*0574*/ 	.short	0x0101
        /*0576*/ 	.byte	0x05
	.zero		1


	//   ....[71]....
        /*0578*/ 	.word	0x00004e50
        /*057c*/ 	.word	0x000000ff
        /*0580*/ 	.word	0x00000050
        /*0584*/ 	.short	0x010a
        /*0586*/ 	.byte	0x04
	.zero		1


	//   ....[72]....
        /*0588*/ 	.word	0x00004ff0
        /*058c*/ 	.word	0x000000ff
        /*0590*/ 	.word	0x00000030
        /*0594*/ 	.short	0x010b
        /*0596*/ 	.byte	0x04
	.zero		1


	//   ....[73]....
        /*0598*/ 	.word	0x00005060
        /*059c*/ 	.word	0x000000ff
        /*05a0*/ 	.word	0x00000000
        /*05a4*/ 	.short	0x0101
        /*05a6*/ 	.byte	0x05
	.zero		1


	//   ....[74]....
        /*05a8*/ 	.word	0x00005090
        /*05ac*/ 	.word	0x000000ff
        /*05b0*/ 	.word	0x00000058
        /*05b4*/ 	.short	0x010a
        /*05b6*/ 	.byte	0x04
	.zero		1


	//   ....[75]....
        /*05b8*/ 	.word	0x000052a0
        /*05bc*/ 	.word	0x000000ff
        /*05c0*/ 	.word	0x00000038
        /*05c4*/ 	.short	0x010b
        /*05c6*/ 	.byte	0x04
	.zero		1


	//   ....[76]....
        /*05c8*/ 	.word	0x000052c0
        /*05cc*/ 	.word	0x000000ff
        /*05d0*/ 	.word	0x00000000
        /*05d4*/ 	.short	0x0101
        /*05d6*/ 	.byte	0x0d
	.zero		1


	//   ....[77]....
        /*05d8*/ 	.word	0x000052f0
        /*05dc*/ 	.word	0x000000ff
        /*05e0*/ 	.word	0x00000040
        /*05e4*/ 	.short	0x010a
        /*05e6*/ 	.byte	0x04
	.zero		1


	//   ....[78]....
        /*05e8*/ 	.word	0x00005310
        /*05ec*/ 	.word	0x000000ff
        /*05f0*/ 	.word	0x00000048
        /*05f4*/ 	.short	0x010a
        /*05f6*/ 	.byte	0x04
	.zero		1


	//   ....[79]....
        /*05f8*/ 	.word	0x00005330
        /*05fc*/ 	.word	0x000000ff
        /*0600*/ 	.word	0x00000050
        /*0604*/ 	.short	0x010a
        /*0606*/ 	.byte	0x04
	.zero		1


	//   ....[80]....
        /*0608*/ 	.word	0x00005370
        /*060c*/ 	.word	0x00000000
        /*0610*/ 	.word	0x00000058
        /*0614*/ 	.short	0x010a
        /*0616*/ 	.byte	0xff
	.zero		1


	//   ....[81]....
        /*0618*/ 	.word	0x00005690
        /*061c*/ 	.word	0x00000000
        /*0620*/ 	.word	0x00000070
        /*0624*/ 	.short	0x010a
        /*0626*/ 	.byte	0xff
	.zero		1


	//   ....[82]....
        /*0628*/ 	.word	0x000057a0
        /*062c*/ 	.word	0x00000000
        /*0630*/ 	.word	0x00000000
        /*0634*/ 	.short	0x0101
        /*0636*/ 	.byte	0xff
	.zero		1


	//   ....[83]....
        /*0638*/ 	.word	0x00006210
        /*063c*/ 	.word	0x000000ff
        /*0640*/ 	.word	0x00000020
        /*0644*/ 	.short	0x010a
        /*0646*/ 	.byte	0x24
	.zero		1


	//   ....[84]....
        /*0648*/ 	.word	0x00006250
        /*064c*/ 	.word	0x00000059
        /*0650*/ 	.word	0x00000090
        /*0654*/ 	.short	0x010a
        /*0656*/ 	.byte	0xff
	.zero		1


	//   ....[85]....
        /*0658*/ 	.word	0x00006340
        /*065c*/ 	.word	0x000000ff
        /*0660*/ 	.word	0x00000020
        /*0664*/ 	.short	0x010a
        /*0666*/ 	.byte	0x24
	.zero		1


	//   ....[86]....
        /*0668*/ 	.word	0x00006430
        /*066c*/ 	.word	0x00000059
        /*0670*/ 	.word	0x00000090
        /*0674*/ 	.short	0x010a
        /*0676*/ 	.byte	0xff
	.zero		1


	//   ....[87]....
        /*0678*/ 	.word	0x00006c00
        /*067c*/ 	.word	0x00000000
        /*0680*/ 	.word	0x00000000
        /*0684*/ 	.short	0x0101
        /*0686*/ 	.byte	0xff
	.zero		1


	//   ....[88]....
        /*0688*/ 	.word	0x00006c10
        /*068c*/ 	.word	0x00000003
        /*0690*/ 	.word	0x00000020
        /*0694*/ 	.short	0x010a
        /*0696*/ 	.byte	0xff
	.zero		1


	//   ....[89]....
        /*0698*/ 	.word	0x00006cf0
        /*069c*/ 	.word	0x00000003
        /*06a0*/ 	.word	0x00000020
        /*06a4*/ 	.short	0x010a
        /*06a6*/ 	.byte	0xff
	.zero		1


	//   ....[90]....
        /*06a8*/ 	.word	0x00007550
        /*06ac*/ 	.word	0x0000005c
        /*06b0*/ 	.word	0x00000000
        /*06b4*/ 	.short	0x0101
        /*06b6*/ 	.byte	0xff
	.zero		1


	//   ....[91]....
        /*06b8*/ 	.word	0x00007570
        /*06bc*/ 	.word	0x0000005d
        /*06c0*/ 	.word	0x00000020
        /*06c4*/ 	.short	0x010a
        /*06c6*/ 	.byte	0xff
	.zero		1


	//   ....[92]....
        /*06c8*/ 	.word	0x00007640
        /*06cc*/ 	.word	0x0000005d
        /*06d0*/ 	.word	0x00000020
        /*06d4*/ 	.short	0x010a
        /*06d6*/ 	.byte	0xff
	.zero		1


	//   ....[93]....
        /*06d8*/ 	.word	0x00007ea0
        /*06dc*/ 	.word	0x0000005c
        /*06e0*/ 	.word	0x00000000
        /*06e4*/ 	.short	0x0101
        /*06e6*/ 	.byte	0xff
	.zero		1


	//   ....[94]....
        /*06e8*/ 	.word	0x00007ec0
        /*06ec*/ 	.word	0x0000005d
        /*06f0*/ 	.word	0x00000020
        /*06f4*/ 	.short	0x010a
        /*06f6*/ 	.byte	0xff
	.zero		1


	//   ....[95]....
        /*06f8*/ 	.word	0x00007f90
        /*06fc*/ 	.word	0x0000005d
        /*0700*/ 	.word	0x00000020
        /*0704*/ 	.short	0x010a
        /*0706*/ 	.byte	0xff
	.zero		1


	//   ....[96]....
        /*0708*/ 	.word	0x00008460
        /*070c*/ 	.word	0x000000ff
        /*0710*/ 	.word	0x00000000
        /*0714*/ 	.short	0x0101
        /*0716*/ 	.byte	0x04
	.zero		1


	//   ....[97]....
        /*0718*/ 	.word	0x00008850
        /*071c*/ 	.word	0x00000002
        /*0720*/ 	.word	0x00000000
        /*0724*/ 	.short	0x0101
        /*0726*/ 	.byte	0xff
	.zero		1


	//   ....[98]....
        /*0728*/ 	.word	0x00008ad0
        /*072c*/ 	.word	0x000000ff
        /*0730*/ 	.word	0x00000000
        /*0734*/ 	.short	0x0101
        /*0736*/ 	.byte	0x04
	.zero		1


	//   ....[99]....
        /*0738*/ 	.word	0x00008af0
        /*073c*/ 	.word	0x00000003
        /*0740*/ 	.word	0x000000e0
        /*0744*/ 	.short	0x010a
        /*0746*/ 	.byte	0xff
	.zero		1


	//   ....[100]....
        /*0748*/ 	.word	0x00008b60
        /*074c*/ 	.word	0x00000002
        /*0750*/ 	.word	0x00000010
        /*0754*/ 	.short	0x010a
        /*0756*/ 	.byte	0xff
	.zero		1


	//   ....[101]....
        /*0758*/ 	.word	0x00008bc0
        /*075c*/ 	.word	0x00000002
        /*0760*/ 	.word	0x00000010
        /*0764*/ 	.short	0x010a
        /*0766*/ 	.byte	0xff
	.zero		1


	//   ....[102]....
        /*0768*/ 	.word	0x00008c10
        /*076c*/ 	.word	0x00000002
        /*0770*/ 	.word	0x00000070
        /*0774*/ 	.short	0x010a
        /*0776*/ 	.byte	0xff
	.zero		1


	//   ....[103]....
        /*0778*/ 	.word	0x00008c70
        /*077c*/ 	.word	0x00000000
        /*0780*/ 	.word	0x00000000
        /*0784*/ 	.short	0x010a
        /*0786*/ 	.byte	0xff
	.zero		1


	//   ....[104]....
        /*0788*/ 	.word	0x00008cc0
        /*078c*/ 	.word	0x00000000
        /*0790*/ 	.word	0x000000d0
        /*0794*/ 	.short	0x010a
        /*0796*/ 	.byte	0xff
	.zero		1


	//   ....[105]....
        /*0798*/ 	.word	0x00008d20
        /*079c*/ 	.word	0x00000000
        /*07a0*/ 	.word	0x00000080
        /*07a4*/ 	.short	0x010a
        /*07a6*/ 	.byte	0xff
	.zero		1


	//   ....[106]....
        /*07a8*/ 	.word	0x00008d70
        /*07ac*/ 	.word	0x00000000
        /*07b0*/ 	.word	0x00000070
        /*07b4*/ 	.short	0x010a
        /*07b6*/ 	.byte	0xff
	.zero		1


	//   ....[107]....
        /*07b8*/ 	.word	0x00008dd0
        /*07bc*/ 	.word	0x00000000
        /*07c0*/ 	.word	0x00000080
        /*07c4*/ 	.short	0x010a
        /*07c6*/ 	.byte	0xff
	.zero		1


	//   ....[108]....
        /*07c8*/ 	.word	0x00008e20
        /*07cc*/ 	.word	0x00000000
        /*07d0*/ 	.word	0x00000070
        /*07d4*/ 	.short	0x010a
        /*07d6*/ 	.byte	0xff
	.zero		1


	//   ....[109]....
        /*07d8*/ 	.word	0x00008e90
        /*07dc*/ 	.word	0x00000003
        /*07e0*/ 	.word	0x000000b0
        /*07e4*/ 	.short	0x010a
        /*07e6*/ 	.byte	0xff
	.zero		1


	//   ....[110]....
        /*07e8*/ 	.word	0x00008ef0
        /*07ec*/ 	.word	0x00000000
        /*07f0*/ 	.word	0x00000000
        /*07f4*/ 	.short	0x010a
        /*07f6*/ 	.byte	0xff
	.zero		1


	//   ....[111]....
        /*07f8*/ 	.word	0x00008f50
        /*07fc*/ 	.word	0x00000000
        /*0800*/ 	.word	0x00000000
        /*0804*/ 	.short	0x010a
        /*0806*/ 	.byte	0xff
	.zero		1


	//   ....[112]....
        /*0808*/ 	.word	0x00008fb0
        /*080c*/ 	.word	0x00000000
        /*0810*/ 	.word	0x00000000
        /*0814*/ 	.short	0x010a
        /*0816*/ 	.byte	0xff
	.zero		1


	//   ....[113]....
        /*0818*/ 	.word	0x00009010
        /*081c*/ 	.word	0x00000000
        /*0820*/ 	.word	0x00000000
        /*0824*/ 	.short	0x010a
        /*0826*/ 	.byte	0xff
	.zero		1


	//   ....[114]....
        /*0828*/ 	.word	0x00009070
        /*082c*/ 	.word	0x00000000
        /*0830*/ 	.word	0x00000000
        /*0834*/ 	.short	0x010a
        /*0836*/ 	.byte	0xff
	.zero		1


	//   ....[115]....
        /*0838*/ 	.word	0x000090c0
        /*083c*/ 	.word	0x00000000
        /*0840*/ 	.word	0x00000070
        /*0844*/ 	.short	0x010a
        /*0846*/ 	.byte	0xff
	.zero		1


	//   ....[116]....
        /*0848*/ 	.word	0x00009120
        /*084c*/ 	.word	0x00000000
        /*0850*/ 	.word	0x00000068
        /*0854*/ 	.short	0x010a
        /*0856*/ 	.byte	0xff
	.zero		1


	//   ....[117]....
        /*0858*/ 	.word	0x00009180
        /*085c*/ 	.word	0x00000003
        /*0860*/ 	.word	0x00000040
        /*0864*/ 	.short	0x010a
        /*0866*/ 	.byte	0xff
	.zero		1


	//   ....[118]....
        /*0868*/ 	.word	0x000091e0
        /*086c*/ 	.word	0x00000003
        /*0870*/ 	.word	0x00000048
        /*0874*/ 	.short	0x010a
        /*0876*/ 	.byte	0xff
	.zero		1


	//   ....[119]....
        /*0878*/ 	.word	0x00009240
        /*087c*/ 	.word	0x00000003
        /*0880*/ 	.word	0x00000050
        /*0884*/ 	.short	0x010a
        /*0886*/ 	.byte	0xff
	.zero		1


	//   ....[120]....
        /*0888*/ 	.word	0x000092a0
        /*088c*/ 	.word	0x00000003
        /*0890*/ 	.word	0x00000058
        /*0894*/ 	.short	0x010a
        /*0896*/ 	.byte	0xff
	.zero		1


	//   ....[121]....
        /*0898*/ 	.word	0x00009300
        /*089c*/ 	.word	0x00000000
        /*08a0*/ 	.word	0x00000040
        /*08a4*/ 	.short	0x010a
        /*08a6*/ 	.byte	0xff
	.zero		1


	//   ....[122]....
        /*08a8*/ 	.word	0x00009360
        /*08ac*/ 	.word	0x00000000
        /*08b0*/ 	.word	0x00000048
        /*08b4*/ 	.short	0x010a
        /*08b6*/ 	.byte	0xff
	.zero		1


	//   ....[123]....
        /*08b8*/ 	.word	0x000093c0
        /*08bc*/ 	.word	0x00000000
        /*08c0*/ 	.word	0x00000050
        /*08c4*/ 	.short	0x010a
        /*08c6*/ 	.byte	0xff
	.zero		1


	//   ....[124]....
        /*08c8*/ 	.word	0x00009410
        /*08cc*/ 	.word	0x00000000
        /*08d0*/ 	.word	0x00000070
        /*08d4*/ 	.short	0x010a
        /*08d6*/ 	.byte	0xff
	.zero		1


	//   ....[125]....
        /*08d8*/ 	.word	0x00009470
        /*08dc*/ 	.word	0x00000002
        /*08e0*/ 	.word	0x00000020
        /*08e4*/ 	.short	0x010a
        /*08e6*/ 	.byte	0xff
	.zero		1


	//   ....[126]....
        /*08e8*/ 	.word	0x000094c0
        /*08ec*/ 	.word	0x00000059
        /*08f0*/ 	.word	0x00000090
        /*08f4*/ 	.short	0x010a
        /*08f6*/ 	.byte	0xff
	.zero		1


	//   ....[127]....
        /*08f8*/ 	.word	0x00009510
        /*08fc*/ 	.word	0x00000003
        /*0900*/ 	.word	0x00000020
        /*0904*/ 	.short	0x010a
        /*0906*/ 	.byte	0xff
	.zero		1


	//   ....[128]....
        /*0908*/ 	.word	0x00009560
        /*090c*/ 	.word	0x0000005d
        /*0910*/ 	.word	0x00000020
        /*0914*/ 	.short	0x010a
        /*0916*/ 	.byte	0xff
	.zero		1


	//   ....[129]....
        /*0918*/ 	.word	0x000095b0
        /*091c*/ 	.word	0x0000005d
        /*0920*/ 	.word	0x00000020
        /*0924*/ 	.short	0x010a
        /*0926*/ 	.byte	0xff
	.zero		1


	//----- nvinfo : EIATTR_NUM_MBARRIERS
	.align		4
.L_47:
        /*0928*/ 	.byte	0x03, 0x38
        /*092a*/ 	.short	0x001e


	//----- nvinfo : EIATTR_EXIT_INSTR_OFFSETS
	.align		4
        /*092c*/ 	.byte	0x04, 0x1c
        /*092e*/ 	.short	(.L_49 - .L_48)


	//   ....[0]....
.L_48:
        /*0930*/ 	.word	0x00002990


	//   ....[1]....
        /*0934*/ 	.word	0x00002e80


	//   ....[2]....
        /*0938*/ 	.word	0x00002ee0


	//   ....[3]....
        /*093c*/ 	.word	0x00004320


	//   ....[4]....
        /*0940*/ 	.word	0x000053a0


	//   ....[5]....
        /*0944*/ 	.word	0x000053e0


	//   ....[6]....
        /*0948*/ 	.word	0x000089c0


	//   ....[7]....
        /*094c*/ 	.word	0x00008a40


	//   ....[8]....
        /*0950*/ 	.word	0x00008a70


	//   ....[9]....
        /*0954*/ 	.word	0x00008ae0


	//----- nvinfo : EIATTR_MAX_THREADS
	.align		4
.L_49:
        /*0958*/ 	.byte	0x04, 0x05
        /*095a*/ 	.short	(.L_51 - .L_50)
.L_50:
        /*095c*/ 	.word	0x00000100
        /*0960*/ 	.word	0x00000001
        /*0964*/ 	.word	0x00000001


	//----- nvinfo : EIATTR_CRS_STACK_SIZE
	.align		4
.L_51:
        /*0968*/ 	.byte	0x04, 0x1e
        /*096a*/ 	.short	(.L_53 - .L_52)
.L_52:
        /*096c*/ 	.word	0x00000000


	//----- nvinfo : EIATTR_CBANK_PARAM_SIZE
	.align		4
.L_53:
        /*0970*/ 	.byte	0x03, 0x19
        /*0972*/ 	.short	0x0800


	//----- nvinfo : EIATTR_PARAM_CBANK
	.align		4
        /*0974*/ 	.byte	0x04, 0x0a
        /*0976*/ 	.short	(.L_55 - .L_54)
	.align		4
.L_54:
        /*0978*/ 	.word	index@(.nv.constant0._ZN7cutlass13device_kernelINS_4gemm6kernel13GemmUniversalIN4cute5tupleIJiiiiEEENS1_10collective13CollectiveMmaINS1_35MainloopSm100TmaUmmaWarpSpecializedILi2ELi2ELi4ENS5_IJNS4_1CILi1EEESB_SB_EEEEENS5_IJNSA_ILi128EEENSA_ILi64EEESE_EEENS_10tfloat32_tENS5_IJSB_llEEESH_NS5_IJlSB_lEEENS4_8TiledMMAINS4_8MMA_AtomIJNS4_17SM100_MMA_TF32_SSISH_SH_fLi128ELi64ELNS4_4UMMA5MajorE1ELSO_0ELNSN_7ScaleInE0ELSP_0EEEEEENS4_6LayoutISC_NS5_IJNSA_ILi0EEEST_ST_EEEEENS5_IJNS4_10UnderscoreESW_SW_EEEEENS4_13SM90_TMA_LOADENS4_14ComposedLayoutINS4_7SwizzleILi2ELi5ELi2EEENS4_18smem_ptr_flag_bitsILi32EEENSS_INS5_IJNSA_ILi32EEENSA_ILi4EEEEEENS5_IJSB_S15_EEEEEEEvNS4_8identityESZ_NS10_INS11_ILi3ELi4ELi3EEES14_NSS_INS5_IJNSA_ILi8EEES15_EEENS5_IJS15_SB_EEEEEEEvS1B_EENS_8epilogue10collective18CollectiveEpilogueINS1J_23Sm100TmaWarpSpecializedILi4ELi2ELi16ELb1ELb0EEEJSG_NS5_IJNSS_ISE_SB_EENSS_INSA_ILi16EEESB_EEEEESH_SJ_SH_SJ_NS1J_6fusion15FusionCallbacksIS1N_NS1S_17LinearCombinationISH_fSH_fLNS_15FloatRoundStyleE2EEESG_S1R_JEEENS4_5SM1004TMEM4LOAD26SM100_TMEM_LOAD_32dp32b16xESZ_NS10_INS11_ILi2ELi4ELi3EEES14_NSS_INS5_IJS1D_S1P_EEENS5_IJS1P_SB_EEEEEEENS4_39AutoVectorizingCopyWithAssumedAlignmentILi128EEENS4_14SM90_TMA_STOREES26_S28_S28_EEEvvEEEEvNT_6ParamsE)
        /*097c*/ 	.short	0x0380
        /*097e*/ 	.short	0x0800


	//----- nvinfo : EIATTR_SW_WAR
	.align		4
.L_55:
        /*0980*/ 	.byte	0x04, 0x36
        /*0982*/ 	.short	(.L_57 - .L_56)
.L_56:
        /*0984*/ 	.word	0x00000008
.L_57:


//--------------------- .nv.callgraph             --------------------------
	.section	.nv.callgraph,"",@"SHT_CUDA_CALLGRAPH"
	.align	4
	.sectionentsize	8
	.align		4
        /*0000*/ 	.word	0x00000000
	.align		4
        /*0004*/ 	.word	0xffffffff
	.align		4
        /*0008*/ 	.word	index@(_ZN7cutlass13device_kernelINS_4gemm6kernel13GemmUniversalIN4cute5tupleIJiiiiEEENS1_10collective13CollectiveMmaINS1_35MainloopSm100TmaUmmaWarpSpecializedILi2ELi2ELi4ENS5_IJNS4_1CILi1EEESB_SB_EEEEENS5_IJNSA_ILi128EEENSA_ILi64EEESE_EEENS_10tfloat32_tENS5_IJSB_llEEESH_NS5_IJlSB_lEEENS4_8TiledMMAINS4_8MMA_AtomIJNS4_17SM100_MMA_TF32_SSISH_SH_fLi128ELi64ELNS4_4UMMA5MajorE1ELSO_0ELNSN_7ScaleInE0ELSP_0EEEEEENS4_6LayoutISC_NS5_IJNSA_ILi0EEEST_ST_EEEEENS5_IJNS4_10UnderscoreESW_SW_EEEEENS4_13SM90_TMA_LOADENS4_14ComposedLayoutINS4_7SwizzleILi2ELi5ELi2EEENS4_18smem_ptr_flag_bitsILi32EEENSS_INS5_IJNSA_ILi32EEENSA_ILi4EEEEEENS5_IJSB_S15_EEEEEEEvNS4_8identityESZ_NS10_INS11_ILi3ELi4ELi3EEES14_NSS_INS5_IJNSA_ILi8EEES15_EEENS5_IJS15_SB_EEEEEEEvS1B_EENS_8epilogue10collective18CollectiveEpilogueINS1J_23Sm100TmaWarpSpecializedILi4ELi2ELi16ELb1ELb0EEEJSG_NS5_IJNSS_ISE_SB_EENSS_INSA_ILi16EEESB_EEEEESH_SJ_SH_SJ_NS1J_6fusion15FusionCallbacksIS1N_NS1S_17LinearCombinationISH_fSH_fLNS_15FloatRoundStyleE2EEESG_S1R_JEEENS4_5SM1004TMEM4LOAD26SM100_TMEM_LOAD_32dp32b16xESZ_NS10_INS11_ILi2ELi4ELi3EEES14_NSS_INS5_IJS1D_S1P_EEENS5_IJS1P_SB_EEEEEEENS4_39AutoVectorizingCopyWithAssumedAlignmentILi128EEENS4_14SM90_TMA_STOREES26_S28_S28_EEEvvEEEEvNT_6ParamsE)
	.align		4
        /*000c*/ 	.word	index@(__assertfail)
	.align		4
        /*0010*/ 	.word	0x00000000
	.align		4
        /*0014*/ 	.word	0xfffffffe
	.align		4
        /*0018*/ 	.word	0x00000000
	.align		4
        /*001c*/ 	.word	0xfffffffd
	.align		4
        /*0020*/ 	.word	0x00000000
	.align		4
        /*0024*/ 	.word	0xfffffffc


//--------------------- .nv.constant4             --------------------------
	.section	.nv.constant4,"a",@progbits
	.align	8
	.align		8
.nv.constant4:
        /*0000*/ 	.dword	__assertfail
	.align		8
        /*0008*/ 	.dword	__unnamed_1
	.align		8
        /*0010*/ 	.dword	__unnamed_2
	.align		8
        /*0018*/ 	.dword	_ZN40_INTERNAL_9d3dc41e_4_k_cu_5792b2fa_401694cuda3std3__45__cpo5beginE
	.align		8
        /*0020*/ 	.dword	_ZN40_INTERNAL_9d3dc41e_4_k_cu_5792b2fa_401694cuda3std3__45__cpo3endE
	.align		8
        /*0028*/ 	.dword	_ZN40_INTERNAL_9d3dc41e_4_k_cu_5792b2fa_401694cuda3std3__45__cpo6cbeginE
	.align		8
        /*0030*/ 	.dword	_ZN40_INTERNAL_9d3dc41e_4_k_cu_5792b2fa_401694cuda3std3__45__cpo4cendE
	.align		8
        /*0038*/ 	.dword	_ZN40_INTERNAL_9d3dc41e_4_k_cu_5792b2fa_401694cuda3std3__442_GLOBAL__N__9d3dc41e_4_k_cu_5792b2fa_401696ignoreE
	.align		8
        /*0040*/ 	.dword	_ZN40_INTERNAL_9d3dc41e_4_k_cu_5792b2fa_401694cuda3std3__419piecewise_constructE
	.align		8
        /*0048*/ 	.dword	_ZN40_INTERNAL_9d3dc41e_4_k_cu_5792b2fa_401694cuda3std3__48in_placeE
	.align		8
        /*0050*/ 	.dword	_ZN40_INTERNAL_9d3dc41e_4_k_cu_5792b2fa_401694cuda3std6ranges3__45__cpo4swapE
	.align		8
        /*0058*/ 	.dword	_ZN40_INTERNAL_9d3dc41e_4_k_cu_5792b2fa_401694cuda3std6ranges3__45__cpo9iter_moveE
	.align		8
        /*0060*/ 	.dword	_ZN40_INTERNAL_9d3dc41e_4_k_cu_5792b2fa_401694cute7productE
	.align		8
        /*0068*/ 	.dword	_ZN40_INTERNAL_9d3dc41e_4_k_cu_5792b2fa_401694cute1_E
	.align		8
        /*0070*/ 	.dword	$str$25
	.align		8
        /*0078*/ 	.dword	$str$26
	.align		8
        /*0080*/ 	.dword	$str$27
	.align		8
        /*0088*/ 	.dword	$str$28


//--------------------- .text._ZN7cutlass13device_kernelINS_4gemm6kernel13GemmUniversalIN4cute5tupleIJiiiiEEENS1_10collective13CollectiveMmaINS1_35MainloopSm100TmaUmmaWarpSpecializedILi2ELi2ELi4ENS5_IJNS4_1CILi1EEESB_SB_EEEEENS5_IJNSA_ILi128EEENSA_ILi64EEESE_EEENS_10tfloat32_tENS5_IJSB_llEEESH_NS5_IJlSB_lEEENS4_8TiledMMAINS4_8MMA_AtomIJNS4_17SM100_MMA_TF32_SSISH_SH_fLi128ELi64ELNS4_4UMMA5MajorE1ELSO_0ELNSN_7ScaleInE0ELSP_0EEEEEENS4_6LayoutISC_NS5_IJNSA_ILi0EEEST_ST_EEEEENS5_IJNS4_10UnderscoreESW_SW_EEEEENS4_13SM90_TMA_LOADENS4_14ComposedLayoutINS4_7SwizzleILi2ELi5ELi2EEENS4_18smem_ptr_flag_bitsILi32EEENSS_INS5_IJNSA_ILi32EEENSA_ILi4EEEEEENS5_IJSB_S15_EEEEEEEvNS4_8identityESZ_NS10_INS11_ILi3ELi4ELi3EEES14_NSS_INS5_IJNSA_ILi8EEES15_EEENS5_IJS15_SB_EEEEEEEvS1B_EENS_8epilogue10collective18CollectiveEpilogueINS1J_23Sm100TmaWarpSpecializedILi4ELi2ELi16ELb1ELb0EEEJSG_NS5_IJNSS_ISE_SB_EENSS_INSA_ILi16EEESB_EEEEESH_SJ_SH_SJ_NS1J_6fusion15FusionCallbacksIS1N_NS1S_17LinearCombinationISH_fSH_fLNS_15FloatRoundStyleE2EEESG_S1R_JEEENS4_5SM1004TMEM4LOAD26SM100_TMEM_LOAD_32dp32b16xESZ_NS10_INS11_ILi2ELi4ELi3EEES14_NSS_INS5_IJS1D_S1P_EEENS5_IJS1P_SB_EEEEEEENS4_39AutoVectorizingCopyWithAssumedAlignmentILi128EEENS4_14SM90_TMA_STOREES26_S28_S28_EEEvvEEEEvNT_6ParamsE --------------------------
	.section	.text._ZN7cutlass13device_kernelINS_4gemm6kernel13GemmUniversalIN4cute5tupleIJiiiiEEENS1_10collective13CollectiveMmaINS1_35MainloopSm100TmaUmmaWarpSpecializedILi2ELi2ELi4ENS5_IJNS4_1CILi1EEESB_SB_EEEEENS5_IJNSA_ILi128EEENSA_ILi64EEESE_EEENS_10tfloat32_tENS5_IJSB_llEEESH_NS5_IJlSB_lEEENS4_8TiledMMAINS4_8MMA_AtomIJNS4_17SM100_MMA_TF32_SSISH_SH_fLi128ELi64ELNS4_4UMMA5MajorE1ELSO_0ELNSN_7ScaleInE0ELSP_0EEEEEENS4_6LayoutISC_NS5_IJNSA_ILi0EEEST_ST_EEEEENS5_IJNS4_10UnderscoreESW_SW_EEEEENS4_13SM90_TMA_LOADENS4_14ComposedLayoutINS4_7SwizzleILi2ELi5ELi2EEENS4_18smem_ptr_flag_bitsILi32EEENSS_INS5_IJNSA_ILi32EEENSA_ILi4EEEEEENS5_IJSB_S15_EEEEEEEvNS4_8identityESZ_NS10_INS11_ILi3ELi4ELi3EEES14_NSS_INS5_IJNSA_ILi8EEES15_EEENS5_IJS15_SB_EEEEEEEvS1B_EENS_8epilogue10collective18CollectiveEpilogueINS1J_23Sm100TmaWarpSpecializedILi4ELi2ELi16ELb1ELb0EEEJSG_NS5_IJNSS_ISE_SB_EENSS_INSA_ILi16EEESB_EEEEESH_SJ_SH_SJ_NS1J_6fusion15FusionCallbacksIS1N_NS1S_17LinearCombinationISH_fSH_fLNS_15FloatRoundStyleE2EEESG_S1R_JEEENS4_5SM1004TMEM4LOAD26SM100_TMEM_LOAD_32dp32b16xESZ_NS10_INS11_ILi2ELi4ELi3EEES14_NSS_INS5_IJS1D_S1P_EEENS5_IJS1P_SB_EEEEEEENS4_39AutoVectorizingCopyWithAssumedAlignmentILi128EEENS4_14SM90_TMA_STOREES26_S28_S28_EEEvvEEEEvNT_6ParamsE,"ax",@progbits
	.align	128
.text._ZN7cutlass13device_kernelINS_4gemm6kernel13GemmUniversalIN4cute5tupleIJiiiiEEENS1_10collective13CollectiveMmaINS1_35MainloopSm100TmaUmmaWarpSpecializedILi2ELi2ELi4ENS5_IJNS4_1CILi1EEESB_SB_EEEEENS5_IJNSA_ILi128EEENSA_ILi64EEESE_EEENS_10tfloat32_tENS5_IJSB_llEEESH_NS5_IJlSB_lEEENS4_8TiledMMAINS4_8MMA_AtomIJNS4_17SM100_MMA_TF32_SSISH_SH_fLi128ELi64ELNS4_4UMMA5MajorE1ELSO_0ELNSN_7ScaleInE0ELSP_0EEEEEENS4_6LayoutISC_NS5_IJNSA_ILi0EEEST_ST_EEEEENS5_IJNS4_10UnderscoreESW_SW_EEEEENS4_13SM90_TMA_LOADENS4_14ComposedLayoutINS4_7SwizzleILi2ELi5ELi2EEENS4_18smem_ptr_flag_bitsILi32EEENSS_INS5_IJNSA_ILi32EEENSA_ILi4EEEEEENS5_IJSB_S15_EEEEEEEvNS4_8identityESZ_NS10_INS11_ILi3ELi4ELi3EEES14_NSS_INS5_IJNSA_ILi8EEES15_EEENS5_IJS15_SB_EEEEEEEvS1B_EENS_8epilogue10collective18CollectiveEpilogueINS1J_23Sm100TmaWarpSpecializedILi4ELi2ELi16ELb1ELb0EEEJSG_NS5_IJNSS_ISE_SB_EENSS_INSA_ILi16EEESB_EEEEESH_SJ_SH_SJ_NS1J_6fusion15FusionCallbacksIS1N_NS1S_17LinearCombinationISH_fSH_fLNS_15FloatRoundStyleE2EEESG_S1R_JEEENS4_5SM1004TMEM4LOAD26SM100_TMEM_LOAD_32dp32b16xESZ_NS10_INS11_ILi2ELi4ELi3EEES14_NSS_INS5_IJS1D_S1P_EEENS5_IJS1P_SB_EEEEEEENS4_39AutoVectorizingCopyWithAssumedAlignmentILi128EEENS4_14SM90_TMA_STOREES26_S28_S28_EEEvvEEEEvNT_6ParamsE:
        .type           _ZN7cutlass13device_kernelINS_4gemm6kernel13GemmUniversalIN4cute5tupleIJiiiiEEENS1_10collective13CollectiveMmaINS1_35MainloopSm100TmaUmmaWarpSpecializedILi2ELi2ELi4ENS5_IJNS4_1CILi1EEESB_SB_EEEEENS5_IJNSA_ILi128EEENSA_ILi64EEESE_EEENS_10tfloat32_tENS5_IJSB_llEEESH_NS5_IJlSB_lEEENS4_8TiledMMAINS4_8MMA_AtomIJNS4_17SM100_MMA_TF32_SSISH_SH_fLi128ELi64ELNS4_4UMMA5MajorE1ELSO_0ELNSN_7ScaleInE0ELSP_0EEEEEENS4_6LayoutISC_NS5_IJNSA_ILi0EEEST_ST_EEEEENS5_IJNS4_10UnderscoreESW_SW_EEEEENS4_13SM90_TMA_LOADENS4_14ComposedLayoutINS4_7SwizzleILi2ELi5ELi2EEENS4_18smem_ptr_flag_bitsILi32EEENSS_INS5_IJNSA_ILi32EEENSA_ILi4EEEEEENS5_IJSB_S15_EEEEEEEvNS4_8identityESZ_NS10_INS11_ILi3ELi4ELi3EEES14_NSS_INS5_IJNSA_ILi8EEES15_EEENS5_IJS15_SB_EEEEEEEvS1B_EENS_8epilogue10collective18CollectiveEpilogueINS1J_23Sm100TmaWarpSpecializedILi4ELi2ELi16ELb1ELb0EEEJSG_NS5_IJNSS_ISE_SB_EENSS_INSA_ILi16EEESB_EEEEESH_SJ_SH_SJ_NS1J_6fusion15FusionCallbacksIS1N_NS1S_17LinearCombinationISH_fSH_fLNS_15FloatRoundStyleE2EEESG_S1R_JEEENS4_5SM1004TMEM4LOAD26SM100_TMEM_LOAD_32dp32b16xESZ_NS10_INS11_ILi2ELi4ELi3EEES14_NSS_INS5_IJS1D_S1P_EEENS5_IJS1P_SB_EEEEEEENS4_39AutoVectorizingCopyWithAssumedAlignmentILi128EEENS4_14SM90_TMA_STOREES26_S28_S28_EEEvvEEEEvNT_6ParamsE,@function
        .size           _ZN7cutlass13device_kernelINS_4gemm6kernel13GemmUniversalIN4cute5tupleIJiiiiEEENS1_10collective13CollectiveMmaINS1_35MainloopSm100TmaUmmaWarpSpecializedILi2ELi2ELi4ENS5_IJNS4_1CILi1EEESB_SB_EEEEENS5_IJNSA_ILi128EEENSA_ILi64EEESE_EEENS_10tfloat32_tENS5_IJSB_llEEESH_NS5_IJlSB_lEEENS4_8TiledMMAINS4_8MMA_AtomIJNS4_17SM100_MMA_TF32_SSISH_SH_fLi128ELi64ELNS4_4UMMA5MajorE1ELSO_0ELNSN_7ScaleInE0ELSP_0EEEEEENS4_6LayoutISC_NS5_IJNSA_ILi0EEEST_ST_EEEEENS5_IJNS4_10UnderscoreESW_SW_EEEEENS4_13SM90_TMA_LOADENS4_14ComposedLayoutINS4_7SwizzleILi2ELi5ELi2EEENS4_18smem_ptr_flag_bitsILi32EEENSS_INS5_IJNSA_ILi32EEENSA_ILi4EEEEEENS5_IJSB_S15_EEEEEEEvNS4_8identityESZ_NS10_INS11_ILi3ELi4ELi3EEES14_NSS_INS5_IJNSA_ILi8EEES15_EEENS5_IJS15_SB_EEEEEEEvS1B_EENS_8epilogue10collective18CollectiveEpilogueINS1J_23Sm100TmaWarpSpecializedILi4ELi2ELi16ELb1ELb0EEEJSG_NS5_IJNSS_ISE_SB_EENSS_INSA_ILi16EEESB_EEEEESH_SJ_SH_SJ_NS1J_6fusion15FusionCallbacksIS1N_NS1S_17LinearCombinationISH_fSH_fLNS_15FloatRoundStyleE2EEESG_S1R_JEEENS4_5SM1004TMEM4LOAD26SM100_TMEM_LOAD_32dp32b16xESZ_NS10_INS11_ILi2ELi4ELi3EEES14_NSS_INS5_IJS1D_S1P_EEENS5_IJS1P_SB_EEEEEEENS4_39AutoVectorizingCopyWithAssumedAlignmentILi128EEENS4_14SM90_TMA_STOREES26_S28_S28_EEEvvEEEEvNT_6ParamsE,(.L_x_174 - _ZN7cutlass13device_kernelINS_4gemm6kernel13GemmUniversalIN4cute5tupleIJiiiiEEENS1_10collective13CollectiveMmaINS1_35MainloopSm100TmaUmmaWarpSpecializedILi2ELi2ELi4ENS5_IJNS4_1CILi1EEESB_SB_EEEEENS5_IJNSA_ILi128EEENSA_ILi64EEESE_EEENS_10tfloat32_tENS5_IJSB_llEEESH_NS5_IJlSB_lEEENS4_8TiledMMAINS4_8MMA_AtomIJNS4_17SM100_MMA_TF32_SSISH_SH_fLi128ELi64ELNS4_4UMMA5MajorE1ELSO_0ELNSN_7ScaleInE0ELSP_0EEEEEENS4_6LayoutISC_NS5_IJNSA_ILi0EEEST_ST_EEEEENS5_IJNS4_10UnderscoreESW_SW_EEEEENS4_13SM90_TMA_LOADENS4_14ComposedLayoutINS4_7SwizzleILi2ELi5ELi2EEENS4_18smem_ptr_flag_bitsILi32EEENSS_INS5_IJNSA_ILi32EEENSA_ILi4EEEEEENS5_IJSB_S15_EEEEEEEvNS4_8identityESZ_NS10_INS11_ILi3ELi4ELi3EEES14_NSS_INS5_IJNSA_ILi8EEES15_EEENS5_IJS15_SB_EEEEEEEvS1B_EENS_8epilogue10collective18CollectiveEpilogueINS1J_23Sm100TmaWarpSpecializedILi4ELi2ELi16ELb1ELb0EEEJSG_NS5_IJNSS_ISE_SB_EENSS_INSA_ILi16EEESB_EEEEESH_SJ_SH_SJ_NS1J_6fusion15FusionCallbacksIS1N_NS1S_17LinearCombinationISH_fSH_fLNS_15FloatRoundStyleE2EEESG_S1R_JEEENS4_5SM1004TMEM4LOAD26SM100_TMEM_LOAD_32dp32b16xESZ_NS10_INS11_ILi2ELi4ELi3EEES14_NSS_INS5_IJS1D_S1P_EEENS5_IJS1P_SB_EEEEEEENS4_39AutoVectorizingCopyWithAssumedAlignmentILi128EEENS4_14SM90_TMA_STOREES26_S28_S28_EEEvvEEEEvNT_6ParamsE)
        .other          _ZN7cutlass13device_kernelINS_4gemm6kernel13GemmUniversalIN4cute5tupleIJiiiiEEENS1_10collective13CollectiveMmaINS1_35MainloopSm100TmaUmmaWarpSpecializedILi2ELi2ELi4ENS5_IJNS4_1CILi1EEESB_SB_EEEEENS5_IJNSA_ILi128EEENSA_ILi64EEESE_EEENS_10tfloat32_tENS5_IJSB_llEEESH_NS5_IJlSB_lEEENS4_8TiledMMAINS4_8MMA_AtomIJNS4_17SM100_MMA_TF32_SSISH_SH_fLi128ELi64ELNS4_4UMMA5MajorE1ELSO_0ELNSN_7ScaleInE0ELSP_0EEEEEENS4_6LayoutISC_NS5_IJNSA_ILi0EEEST_ST_EEEEENS5_IJNS4_10UnderscoreESW_SW_EEEEENS4_13SM90_TMA_LOADENS4_14ComposedLayoutINS4_7SwizzleILi2ELi5ELi2EEENS4_18smem_ptr_flag_bitsILi32EEENSS_INS5_IJNSA_ILi32EEENSA_ILi4EEEEEENS5_IJSB_S15_EEEEEEEvNS4_8identityESZ_NS10_INS11_ILi3ELi4ELi3EEES14_NSS_INS5_IJNSA_ILi8EEES15_EEENS5_IJS15_SB_EEEEEEEvS1B_EENS_8epilogue10collective18CollectiveEpilogueINS1J_23Sm100TmaWarpSpecializedILi4ELi2ELi16ELb1ELb0EEEJSG_NS5_IJNSS_ISE_SB_EENSS_INSA_ILi16EEESB_EEEEESH_SJ_SH_SJ_NS1J_6fusion15FusionCallbacksIS1N_NS1S_17LinearCombinationISH_fSH_fLNS_15FloatRoundStyleE2EEESG_S1R_JEEENS4_5SM1004TMEM4LOAD26SM100_TMEM_LOAD_32dp32b16xESZ_NS10_INS11_ILi2ELi4ELi3EEES14_NSS_INS5_IJS1D_S1P_EEENS5_IJS1P_SB_EEEEEEENS4_39AutoVectorizingCopyWithAssumedAlignmentILi128EEENS4_14SM90_TMA_STOREES26_S28_S28_EEEvvEEEEvNT_6ParamsE,@"STO_CUDA_ENTRY STV_DEFAULT"
_ZN7cutlass13device_kernelINS_4gemm6kernel13GemmUniversalIN4cute5tupleIJiiiiEEENS1_10collective13CollectiveMmaINS1_35MainloopSm100TmaUmmaWarpSpecializedILi2ELi2ELi4ENS5_IJNS4_1CILi1EEESB_SB_EEEEENS5_IJNSA_ILi128EEENSA_ILi64EEESE_EEENS_10tfloat32_tENS5_IJSB_llEEESH_NS5_IJlSB_lEEENS4_8TiledMMAINS4_8MMA_AtomIJNS4_17SM100_MMA_TF32_SSISH_SH_fLi128ELi64ELNS4_4UMMA5MajorE1ELSO_0ELNSN_7ScaleInE0ELSP_0EEEEEENS4_6LayoutISC_NS5_IJNSA_ILi0EEEST_ST_EEEEENS5_IJNS4_10UnderscoreESW_SW_EEEEENS4_13SM90_TMA_LOADENS4_14ComposedLayoutINS4_7SwizzleILi2ELi5ELi2EEENS4_18smem_ptr_flag_bitsILi32EEENSS_INS5_IJNSA_ILi32EEENSA_ILi4EEEEEENS5_IJSB_S15_EEEEEEEvNS4_8identityESZ_NS10_INS11_ILi3ELi4ELi3EEES14_NSS_INS5_IJNSA_ILi8EEES15_EEENS5_IJS15_SB_EEEEEEEvS1B_EENS_8epilogue10collective18CollectiveEpilogueINS1J_23Sm100TmaWarpSpecializedILi4ELi2ELi16ELb1ELb0EEEJSG_NS5_IJNSS_ISE_SB_EENSS_INSA_ILi16EEESB_EEEEESH_SJ_SH_SJ_NS1J_6fusion15FusionCallbacksIS1N_NS1S_17LinearCombinationISH_fSH_fLNS_15FloatRoundStyleE2EEESG_S1R_JEEENS4_5SM1004TMEM4LOAD26SM100_TMEM_LOAD_32dp32b16xESZ_NS10_INS11_ILi2ELi4ELi3EEES14_NSS_INS5_IJS1D_S1P_EEENS5_IJS1P_SB_EEEEEEENS4_39AutoVectorizingCopyWithAssumedAlignmentILi128EEENS4_14SM90_TMA_STOREES26_S28_S28_EEEvvEEEEvNT_6ParamsE:
[----:B------:R-:W1:Y:S01]  /*0000*/  LDC R1, c[0x0][0x37c] ;  /* 0x0000df00ff017b82 */ /* 0x000e620000000800 */
[----:B------:R-:W2:Y:S01]  /*0010*/  S2R R82, SR_TID.X ;  /* 0x0000000000527919 */ /* 0x000ea20000002100 */
[----:B------:R-:W3:Y:S01]  /*0020*/  LDCU.64 UR8, c[0x0][0x890] ;  /* 0x00011200ff0877ac */ /* 0x000ee20008000a00 */
[----:B------:R-:W-:Y:S02]  /*0030*/  PRMT R67, RZ, 0x7610, R67 ;  /* 0x00007610ff437816 */ /* 0x000fe40000000043 */
[----:B------:R-:W-:Y:S01]  /*0040*/  ELECT P5, URZ, PT ;  /* 0x0000000000ff782f */ /* 0x000fe200038a0000 */
[----:B------:R-:W4:Y:S01]  /*0050*/  LDCU.64 UR52, c[0x0][0x358] ;  /* 0x00006b00ff3477ac */ /* 0x000f220008000a00 */
[----:B---3--:R-:W-:-:S04]  /*0060*/  UISETP.NE.U32.AND UP0, UPT, UR8, URZ, UPT ;  /* 0x000000ff0800728c */ /* 0x008fc8000bf05070 */
[----:B------:R-:W-:Y:S01]  /*0070*/  UISETP.NE.AND.EX UP0, UPT, UR9, URZ, UPT, UP0 ;  /* 0x000000ff0900728c */ /* 0x000fe2000bf05300 */
[----:B--2---:R-:W-:-:S05]  /*0080*/  SHF.R.U32.HI R73, RZ, 0x5, R82 ;  /* 0x00000005ff497819 */ /* 0x004fca0000011652 */
[----:B------:R-:W2:Y:S02]  /*0090*/  SHFL.IDX PT, R0, R73, RZ, 0x1f ;  /* 0x00001fff49007589 */ /* 0x000ea400000e0000 */
[----:B--2---:R-:W-:Y:S01]  /*00a0*/  R2UR UR10, R0 ;  /* 0x00000000000a72ca */ /* 0x004fe200000e0000 */
[----:B-1--4-:R-:W-:-:S14]  /*00b0*/  BRA.U UP0, `(.L_x_0) ;  /* 0x00000001002c7547 */ /* 0x012fdc000b800000 */
[----:B------:R-:W1:Y:S02]  /*00c0*/  LDCU.64 UR4, c[0x0][0x888] ;  /* 0x00011100ff0477ac */ /* 0x000e640008000a00 */
[----:B-1----:R-:W-:-:S04]  /*00d0*/  UISETP.NE.U32.AND UP0, UPT, UR4, URZ, UPT ;  /* 0x000000ff0400728c */ /* 0x002fc8000bf05070 */
[----:B------:R-:W-:-:S09]  /*00e0*/  UISETP.NE.AND.EX UP0, UPT, UR5, URZ, UPT, UP0 ;  /* 0x000000ff0500728c */ /* 0x000fd2000bf05300 */
[----:B------:R-:W-:Y:S05]  /*00f0*/  BRA.U !UP0, `(.L_x_1) ;  /* 0x0000000108107547 */ /* 0x000fea000b800000 */
[----:B------:R-:W1:Y:S02]  /*0100*/  LDC.64 R2, c[0x0][0x888] ;  /* 0x00022200ff027b82 */ /* 0x000e640000000a00 */
[----:B-1----:R1:W5:Y:S01]  /*0110*/  LDG.E R35, desc[UR52][R2.64] ;  /* 0x0000003402237981 */ /* 0x002362000c1e1900 */
[----:B------:R-:W-:Y:S01]  /*0120*/  HFMA2 R67, -RZ, RZ, 0, 5.9604644775390625e-08 ;  /* 0x00000001ff437431 */ /* 0x000fe200000001ff */
[----:B------:R-:W-:Y:S05]  /*0130*/  BRA `(.L_x_0) ;  /* 0x00000000000c7947 */ /* 0x000fea0003800000 */
.L_x_1:
[----:B------:R-:W1:Y:S01]  /*0140*/  LDCU UR4, c[0x0][0x880] ;  /* 0x00011000ff0477ac */ /* 0x000e620008000800 */
[----:B------:R-:W-:Y:S01]  /*0150*/  HFMA2 R67, -RZ, RZ, 0, 5.9604644775390625e-08 ;  /* 0x00000001ff437431 */ /* 0x000fe200000001ff */
[----:B-1----:R-:W-:-:S07]  /*0160*/  MOV R35, UR4 ;  /* 0x0000000400237c02 */ /* 0x002fce0008000f00 */
.L_x_0:
[----:B------:R-:W2:Y:S02]  /*0170*/  LDCU.64 UR4, c[0x0][0x8b0] ;  /* 0x00011600ff0477ac */ /* 0x000ea40008000a00 */
[----:B--2---:R-:W-:-:S04]  /*0180*/  UISETP.NE.U32.AND UP0, UPT, UR4, URZ, UPT ;  /* 0x000000ff0400728c */ /* 0x004fc8000bf05070 */
[----:B------:R-:W-:-:S09]  /*0190*/  UISETP.NE.AND.EX UP0, UPT, UR5, URZ, UPT, UP0 ;  /* 0x000000ff0500728c */ /* 0x000fd2000bf05300 */
[----:B------:R-:W-:Y:S05]  /*01a0*/  BRA.U UP0, `(.L_x_2) ;  /* 0x0000000100247547 */ /* 0x000fea000b800000 */
[----:B------:R-:W2:Y:S02]  /*01b0*/  LDCU.64 UR4, c[0x0][0x8a8] ;  /* 0x00011500ff0477ac */ /* 0x000ea40008000a00 */
[----:B--2---:R-:W-:-:S04]  /*01c0*/  UISETP.NE.U32.AND UP0, UPT, UR4, URZ, UPT ;  /* 0x000000ff0400728c */ /* 0x004fc8000bf05070 */
[----:B------:R-:W-:-:S09]  /*01d0*/  UISETP.NE.AND.EX UP0, UPT, UR5, URZ, UPT, UP0 ;  /* 0x000000ff0500728c */ /* 0x000fd2000bf05300 */
[----:B------:R-:W-:Y:S05]  /*01e0*/  BRA.U !UP0, `(.L_x_3) ;  /* 0x00000001080c7547 */ /* 0x000fea000b800000 */
[----:B------:R-:W2:Y:S02]  /*01f0*/  LDC.64 R32, c[0x0][0x8a8] ;  /* 0x00022a00ff207b82 */ /* 0x000ea40000000a00 */
[----:B--2---:R2:W5:Y:S01]  /*0200*/  LDG.E R32, desc[UR52][R32.64] ;  /* 0x0000003420207981 */ /* 0x004562000c1e1900 */
[----:B------:R-:W-:Y:S05]  /*0210*/  BRA `(.L_x_2) ;  /* 0x0000000000087947 */ /* 0x000fea0003800000 */
.L_x_3:
[----:B------:R-:W2:Y:S02]  /*0220*/  LDCU UR4, c[0x0][0x8a0] ;  /* 0x00011400ff0477ac */ /* 0x000ea40008000800 */
[----:B--2---:R-:W-:Y:S02]  /*0230*/  MOV R32, UR4 ;  /* 0x0000000400207c02 */ /* 0x004fe40008000f00 */
.L_x_2:
[----:B------:R-:W-:Y:S01]  /*0240*/  IMAD.U32 R0, RZ, RZ, UR10 ;  /* 0x0000000aff007e24 */ /* 0x000fe2000f8e00ff */
[----:B------:R-:W-:Y:S04]  /*0250*/  BSSY.RECONVERGENT B0, `(.L_x_4) ;  /* 0x000000c000007945 */ /* 0x000fe80003800200 */
[C---:B------:R-:W-:Y:S02]  /*0260*/  ISETP.NE.OR P1, PT, R0.reuse, 0x1, !P5 ;  /* 0x000000010000780c */ /* 0x040fe40006f25670 */
[----:B------:R-:W-:-:S11]  /*0270*/  ISETP.NE.OR P0, PT, R0, 0x3, !P5 ;  /* 0x000000030000780c */ /* 0x000fd60006f05670 */
[----:B------:R-:W-:Y:S05]  /*0280*/  @P1 BRA `(.L_x_5) ;  /* 0x0000000000201947 */ /* 0x000fea0003800000 */
[----:B------:R-:W3:Y:S02]  /*0290*/  LDCU.64 UR4, c[0x0][0x348] ;  /* 0x00006900ff0477ac */ /* 0x000ee40008000a00 */
[----:B---3--:R-:W-:Y:S02]  /*02a0*/  UIADD3 UR6, UP1, UPT, UR4, 0x80, URZ ;  /* 0x0000008004067890 */ /* 0x008fe4000ff3e0ff */
[----:B------:R-:W-:Y:S02]  /*02b0*/  UIADD3 UR4, UP0, UPT, UR4, 0x180, URZ ;  /* 0x0000018004047890 */ /* 0x000fe4000ff1e0ff */
[----:B------:R-:W-:Y:S02]  /*02c0*/  UIADD3.X UR7, UPT, UPT, URZ, UR5, URZ, UP1, !UPT ;  /* 0x00000005ff077290 */ /* 0x000fe40008ffe4ff */
[----:B------:R-:W-:-:S07]  /*02d0*/  UIADD3.X UR5, UPT, UPT, URZ, UR5, URZ, UP0, !UPT ;  /* 0x00000005ff057290 */ /* 0x000fce00087fe4ff */
[----:B------:R3:W-:Y:S02]  /*02e0*/  UTMACCTL.PF [UR6] ;  /* 0x00000000060079b9 */ /* 0x0007e40008040000 */
[----:B------:R3:W-:Y:S02]  /*02f0*/  UTMACCTL.PF [UR4] ;  /* 0x00000000040079b9 */ /* 0x0007e40008040000 */
[----:B---3--:R-:W-:Y:S01]  /*0300*/  NOP ;  /* 0x0000000000007918 */ /* 0x008fe20000000000 */
.L_x_5:
[----:B------:R-:W-:Y:S05]  /*0310*/  BSYNC.RECONVERGENT B0 ;  /* 0x0000000000007941 */ /* 0x000fea0003800200 */
.L_x_4:
[----:B------:R-:W-:Y:S04]  /*0320*/  BSSY.RECONVERGENT B0, `(.L_x_6) ;  /* 0x000000a000007945 */ /* 0x000fe80003800200 */
        /* <DEDUP_REMOVED lines=9> */
.L_x_7:
[----:B------:R-:W-:Y:S05]  /*03c0*/  BSYNC.RECONVERGENT B0 ;  /* 0x0000000000007941 */ /* 0x000fea0003800200 */
.L_x_6:
[----:B------:R-:W3:Y:S01]  /*03d0*/  LDCU.64 UR4, c[0x0][0x888] ;  /* 0x00011100ff0477ac */ /* 0x000ee20008000a00 */
[----:B------:R-:W-:Y:S02]  /*03e0*/  UISETP.EQ.U32.AND UP1, UPT, UR8, URZ, UPT ;  /* 0x000000ff0800728c */ /* 0x000fe4000bf22070 */
[----:B------:R-:W-:Y:S02]  /*03f0*/  UPLOP3.LUT UP2, UPT, UPT, UPT, UPT, 0x80, 0x8 ;  /* 0x000000000008789c */ /* 0x000fe40003f4f070 */
[----:B---3--:R-:W-:-:S04]  /*0400*/  UISETP.NE.U32.AND UP0, UPT, UR4, URZ, UPT ;  /* 0x000000ff0400728c */ /* 0x008fc8000bf05070 */
[----:B------:R-:W-:-:S04]  /*0410*/  UISETP.NE.AND.EX UP0, UPT, UR5, URZ, UPT, UP0 ;  /* 0x000000ff0500728c */ /* 0x000fc8000bf05300 */
[----:B------:R-:W-:-:S04]  /*0420*/  UISETP.EQ.OR.EX UP3, UPT, UR9, URZ, !UP0, UP1 ;  /* 0x000000ff0900728c */ /* 0x000fc8000c762710 */
[----:B------:R-:W-:-:S05]  /*0430*/  UP2UR UR44, UPR, URZ, 0x8 ;  /* 0x00000008ff2c7883 */ /* 0x000fca0008000000 */
[----:B------:R-:W-:Y:S07]  /*0440*/  BRA.U !UP3, `(.L_x_8) ;  /* 0x000000010b207547 */ /* 0x000fee000b800000 */
[----:B------:R-:W-:Y:S01]  /*0450*/  UISETP.NE.U32.AND UP2, UPT, UR8, URZ, UPT ;  /* 0x000000ff0800728c */ /* 0x000fe2000bf45070 */
[----:B-----5:R-:W-:Y:S01]  /*0460*/  FSETP.NEU.AND P0, PT, R35, RZ, PT ;  /* 0x000000ff2300720b */ /* 0x020fe20003f0d000 */
[----:B------:R-:W-:Y:S02]  /*0470*/  USEL UR4, URZ, 0xffffffff, UP0 ;  /* 0xffffffffff047887 */ /* 0x000fe40008000000 */
[----:B------:R-:W-:-:S10]  /*0480*/  UISETP.NE.AND.EX UP2, UPT, UR9, URZ, UPT, UP2 ;  /* 0x000000ff0900728c */ /* 0x000fd4000bf45320 */
[----:B------:R-:W-:Y:S01]  /*0490*/  VOTEU.ANY UP1, P0 ;  /* 0x0000000000ff7886 */ /* 0x000fe20000020100 */
[----:B------:R-:W-:-:S04]  /*04a0*/  @!UP2 USEL UR4, URZ, 0xffffffff, UP1 ;  /* 0xffffffffff04a887 */ /* 0x000fc80008800000 */
[----:B------:R-:W-:-:S04]  /*04b0*/  ULOP3.LUT UR4, UR4, 0x1, URZ, 0xc0, !UPT ;  /* 0x0000000104047892 */ /* 0x000fc8000f8ec0ff */
[----:B------:R-:W-:-:S11]  /*04c0*/  UISETP.NE.U32.AND UP2, UPT, UR4, 0x1, UPT ;  /* 0x000000010400788c */ /* 0x000fd6000bf45070 */
.L_x_8:
[----:B-1----:R-:W1:Y:S01]  /*04d0*/  SHFL.IDX PT, R2, R73, RZ, 0x1f ;  /* 0x00001fff49027589 */ /* 0x002e6200000e0000 */
[----:B------:R-:W-:-:S04]  /*04e0*/  UISETP.NE.AND UP1, UPT, UR10, 0x2, UPT ;  /* 0x000000020a00788c */ /* 0x000fc8000bf25270 */
[----:B------:R-:W-:Y:S01]  /*04f0*/  USEL UR21, URZ, 0x1, UP1 ;  /* 0x00000001ff157887 */ /* 0x000fe20008800000 */
[----:B-1----:R-:W-:-:S13]  /*0500*/  ISETP.NE.AND P0, PT, R2, RZ, PT ;  /* 0x000000ff0200720c */ /* 0x002fda0003f05270 */
[----:B------:R-:W-:Y:S05]  /*0510*/  @P0 BRA `(.L_x_9) ;  /* 0x0000000000380947 */ /* 0x000fea0003800000 */
[----:B------:R-:W1:Y:S01]  /*0520*/  S2UR UR4, SR_CgaCtaId ;  /* 0x00000000000479c3 */ /* 0x000e620000008800 */
[----:B------:R-:W-:Y:S01]  /*0530*/  UMOV UR5, 0x400 ;  /* 0x0000040000057882 */ /* 0x000fe20000000000 */
[----:B------:R-:W-:Y:S01]  /*0540*/  UMOV UR6, 0x1 ;  /* 0x0000000100067882 */ /* 0x000fe20000000000 */
[----:B------:R-:W-:Y:S01]  /*0550*/  ELECT P0, URZ, PT ;  /* 0x0000000000ff782f */ /* 0x000fe20003800000 */
[----:B------:R-:W-:-:S04]  /*0560*/  UIADD3 UR6, UPT, UPT, -UR6, 0x100000, URZ ;  /* 0x0010000006067890 */ /* 0x000fc8000fffe1ff */
[----:B------:R-:W-:Y:S02]  /*0570*/  USHF.L.U32 UR7, UR6, 0xb, URZ ;  /* 0x0000000b06077899 */ /* 0x000fe400080006ff */
[----:B------:R-:W-:Y:S02]  /*0580*/  USHF.L.U32 UR6, UR6, 0x1, URZ ;  /* 0x0000000106067899 */ /* 0x000fe400080006ff */
[----:B-1----:R-:W-:Y:S01]  /*0590*/  ULEA UR4, UR4, UR5, 0x18 ;  /* 0x0000000504047291 */ /* 0x002fe2000f8ec0ff */
[----:B------:R-:W1:Y:S11]  /*05a0*/  FENCE.VIEW.ASYNC.S ;  /* 0x00000000000073c6 */ /* 0x000e760000000000 */
[----:B-1----:R1:W3:Y:S01]  /*05b0*/  SYNCS.EXCH.64 URZ, [UR4], UR6 ;  /* 0x0000000604ff75b2 */ /* 0x0022e20008000100 */
[----:B------:R1:W4:Y:S01]  /*05c0*/  SYNCS.EXCH.64 URZ, [UR4+0x10], UR6 ;  /* 0x0000100604ff75b2 */ /* 0x0003220008000100 */
[----:B------:R1:W1:Y:S01]  /*05d0*/  SYNCS.EXCH.64 URZ, [UR4+0x8], UR6 ;  /* 0x0000080604ff75b2 */ /* 0x0002620008000100 */
[----:B------:R1:W1:Y:S01]  /*05e0*/  SYNCS.EXCH.64 URZ, [UR4+0x18], UR6 ;  /* 0x0000180604ff75b2 */ /* 0x0002620008000100 */
[----:B------:R-:W-:Y:S01]  /*05f0*/  NOP ;  /* 0x0000000000007918 */ /* 0x000fe20000000000 */
.L_x_9:
[----:B------:R-:W2:Y:S01]  /*0600*/  SHFL.IDX PT, R2, R73, RZ, 0x1f ;  /* 0x00001fff49027589 */ /* 0x000ea200000e0000 */
[----:B------:R-:W-:Y:S01]  /*0610*/  NOP ;  /* 0x0000000000007918 */ /* 0x000fe20000000000 */
[----:B--2---:R-:W-:-:S13]  /*0620*/  ISETP.NE.AND P0, PT, R2, 0x1, PT ;  /* 0x000000010200780c */ /* 0x004fda0003f05270 */
[----:B------:R-:W-:Y:S05]  /*0630*/  @P0 BRA `(.L_x_10) ;  /* 0x0000000000580947 */ /* 0x000fea0003800000 */
[----:B-1----:R-:W1:Y:S01]  /*0640*/  S2UR UR4, SR_CgaCtaId ;  /* 0x00000000000479c3 */ /* 0x002e620000008800 */
[----:B------:R-:W-:Y:S01]  /*0650*/  UMOV UR5, 0x400 ;  /* 0x0000040000057882 */ /* 0x000fe20000000000 */
[----:B------:R-:W-:Y:S01]  /*0660*/  UMOV UR8, 0x20 ;  /* 0x0000002000087882 */ /* 0x000fe20000000000 */
[----:B------:R-:W-:Y:S01]  /*0670*/  UMOV UR6, 0x80 ;  /* 0x0000008000067882 */ /* 0x000fe20000000000 */
[----:B------:R-:W-:-:S04]  /*0680*/  UIADD3 UR8, UPT, UPT, -UR8, 0x100000, URZ ;  /* 0x0010000008087890 */ /* 0x000fc8000fffe1ff */
[----:B------:R-:W-:Y:S02]  /*0690*/  USHF.L.U32 UR9, UR8, 0xb, URZ ;  /* 0x0000000b08097899 */ /* 0x000fe400080006ff */
[----:B------:R-:W-:Y:S02]  /*06a0*/  USHF.L.U32 UR8, UR8, 0x1, URZ ;  /* 0x0000000108087899 */ /* 0x000fe400080006ff */
[----:B------:R-:W-:-:S04]  /*06b0*/  UIADD3 UR6, UPT, UPT, -UR6, 0x100000, URZ ;  /* 0x0010000006067890 */ /* 0x000fc8000fffe1ff */
[----:B------:R-:W-:Y:S02]  /*06c0*/  USHF.L.U32 UR7, UR6, 0xb, URZ ;  /* 0x0000000b06077899 */ /* 0x000fe400080006ff */
[----:B------:R-:W-:Y:S01]  /*06d0*/  USHF.L.U32 UR6, UR6, 0x1, URZ ;  /* 0x0000000106067899 */ /* 0x000fe200080006ff */
[----:B------:R-:W-:Y:S01]  /*06e0*/  ELECT P0, URZ, PT ;  /* 0x0000000000ff782f */ /* 0x000fe20003800000 */
[----:B-1----:R-:W-:Y:S01]  /*06f0*/  ULEA UR4, UR4, UR5, 0x18 ;  /* 0x0000000504047291 */ /* 0x002fe2000f8ec0ff */
[----:B------:R-:W1:Y:S11]  /*0700*/  FENCE.VIEW.ASYNC.S ;  /* 0x00000000000073c6 */ /* 0x000e760000000000 */
[----:B-1----:R2:W1:Y:S01]  /*0710*/  SYNCS.EXCH.64 URZ, [UR4+0x20], UR8 ;  /* 0x0000200804ff75b2 */ /* 0x0024620008000100 */
[----:B------:R2:W1:Y:S01]  /*0720*/  SYNCS.EXCH.64 URZ, [UR4+0x40], UR6 ;  /* 0x0000400604ff75b2 */ /* 0x0004620008000100 */
[----:B------:R2:W1:Y:S01]  /*0730*/  SYNCS.EXCH.64 URZ, [UR4+0x28], UR8 ;  /* 0x0000280804ff75b2 */ /* 0x0004620008000100 */
[----:B------:R2:W1:Y:S01]  /*0740*/  SYNCS.EXCH.64 URZ, [UR4+0x48], UR6 ;  /* 0x0000480604ff75b2 */ /* 0x0004620008000100 */
[----:B------:R2:W1:Y:S01]  /*0750*/  SYNCS.EXCH.64 URZ, [UR4+0x30], UR8 ;  /* 0x0000300804ff75b2 */ /* 0x0004620008000100 */
[----:B------:R2:W1:Y:S01]  /*0760*/  SYNCS.EXCH.64 URZ, [UR4+0x50], UR6 ;  /* 0x0000500604ff75b2 */ /* 0x0004620008000100 */
[----:B------:R2:W1:Y:S01]  /*0770*/  SYNCS.EXCH.64 URZ, [UR4+0x38], UR8 ;  /* 0x0000380804ff75b2 */ /* 0x0004620008000100 */
[----:B------:R2:W1:Y:S02]  /*0780*/  SYNCS.EXCH.64 URZ, [UR4+0x58], UR6 ;  /* 0x0000580604ff75b2 */ /* 0x0004640008000100 */
[----:B--2---:R-:W-:Y:S01]  /*0790*/  NOP ;  /* 0x0000000000007918 */ /* 0x004fe20000000000 */
.L_x_10:
[----:B------:R-:W2:Y:S01]  /*07a0*/  SHFL.IDX PT, R2, R73, RZ, 0x1f ;  /* 0x00001fff49027589 */ /* 0x000ea200000e0000 */
[----:B------:R-:W-:Y:S01]  /*07b0*/  NOP ;  /* 0x0000000000007918 */ /* 0x000fe20000000000 */
[----:B--2---:R-:W-:-:S13]  /*07c0*/  ISETP.NE.AND P0, PT, R2, 0x3, PT ;  /* 0x000000030200780c */ /* 0x004fda0003f05270 */
[----:B------:R-:W-:Y:S05]  /*07d0*/  @P0 BRA `(.L_x_11) ;  /* 0x0000000000300947 */ /* 0x000fea0003800000 */
[----:B-1----:R-:W1:Y:S01]  /*07e0*/  S2UR UR6, SR_CgaCtaId ;  /* 0x00000000000679c3 */ /* 0x002e620000008800 */
[----:B------:R-:W-:Y:S01]  /*07f0*/  UMOV UR4, 0x400 ;  /* 0x0000040000047882 */ /* 0x000fe20000000000 */
[----:B------:R-:W-:Y:S01]  /*0800*/  UMOV UR5, 0x20 ;  /* 0x0000002000057882 */ /* 0x000fe20000000000 */
[----:B------:R-:W-:Y:S01]  /*0810*/  ELECT P0, URZ, PT ;  /* 0x0000000000ff782f */ /* 0x000fe20003800000 */
[----:B-1----:R-:W-:Y:S02]  /*0820*/  ULEA UR6, UR6, UR4, 0x18 ;  /* 0x0000000406067291 */ /* 0x002fe4000f8ec0ff */
[----:B------:R-:W-:-:S04]  /*0830*/  UIADD3 UR4, UPT, UPT, -UR5, 0x100000, URZ ;  /* 0x0010000005047890 */ /* 0x000fc8000fffe1ff */
[----:B------:R-:W-:Y:S02]  /*0840*/  USHF.L.U32 UR5, UR4, 0xb, URZ ;  /* 0x0000000b04057899 */ /* 0x000fe400080006ff */
[----:B------:R-:W-:Y:S01]  /*0850*/  USHF.L.U32 UR4, UR4, 0x1, URZ ;  /* 0x0000000104047899 */ /* 0x000fe200080006ff */
[----:B------:R-:W1:Y:S11]  /*0860*/  FENCE.VIEW.ASYNC.S ;  /* 0x00000000000073c6 */ /* 0x000e760000000000 */
[----:B-1----:R2:W1:Y:S01]  /*0870*/  SYNCS.EXCH.64 URZ, [UR6+0x60], UR4 ;  /* 0x0000600406ff75b2 */ /* 0x0024620008000100 */
[----:B------:R2:W1:Y:S02]  /*0880*/  SYNCS.EXCH.64 URZ, [UR6+0x68], UR4 ;  /* 0x0000680406ff75b2 */ /* 0x0004640008000100 */
[----:B--2---:R-:W-:Y:S01]  /*0890*/  NOP ;  /* 0x0000000000007918 */ /* 0x004fe20000000000 */
.L_x_11:
[----:B------:R-:W2:Y:S01]  /*08a0*/  SHFL.IDX PT, R2, R73, RZ, 0x1f ;  /* 0x00001fff49027589 */ /* 0x000ea200000e0000 */
[----:B------:R-:W-:Y:S01]  /*08b0*/  NOP ;  /* 0x0000000000007918 */ /* 0x000fe20000000000 */
[----:B--2---:R-:W-:-:S13]  /*08c0*/  ISETP.NE.AND P0, PT, R2, 0x4, PT ;  /* 0x000000040200780c */ /* 0x004fda0003f05270 */
[----:B------:R-:W-:Y:S05]  /*08d0*/  @P0 BRA `(.L_x_12) ;  /* 0x00000000004c0947 */ /* 0x000fea0003800000 */
[----:B-1----:R-:W1:Y:S01]  /*08e0*/  S2UR UR6, SR_CgaCtaId ;  /* 0x00000000000679c3 */ /* 0x002e620000008800 */
[----:B------:R-:W-:Y:S01]  /*08f0*/  UMOV UR4, 0x100 ;  /* 0x0000010000047882 */ /* 0x000fe20000000000 */
[----:B------:R-:W-:Y:S01]  /*0900*/  UMOV UR5, 0x400 ;  /* 0x0000040000057882 */ /* 0x000fe20000000000 */
[----:B------:R-:W-:Y:S01]  /*0910*/  USEL UR4, UR4, 0xe0, UP2 ;  /* 0x000000e004047887 */ /* 0x000fe20009000000 */
[----:B------:R-:W-:Y:S01]  /*0920*/  UMOV UR8, 0x1 ;  /* 0x0000000100087882 */ /* 0x000fe20000000000 */
[----:B------:R-:W-:Y:S01]  /*0930*/  ELECT P0, URZ, PT ;  /* 0x0000000000ff782f */ /* 0x000fe20003800000 */
[----:B------:R-:W-:-:S04]  /*0940*/  UIADD3 UR8, UPT, UPT, -UR8, 0x100000, URZ ;  /* 0x0010000008087890 */ /* 0x000fc8000fffe1ff */
[----:B------:R-:W-:Y:S02]  /*0950*/  USHF.L.U32 UR9, UR8, 0xb, URZ ;  /* 0x0000000b08097899 */ /* 0x000fe400080006ff */
[----:B------:R-:W-:Y:S02]  /*0960*/  USHF.L.U32 UR8, UR8, 0x1, URZ ;  /* 0x0000000108087899 */ /* 0x000fe400080006ff */
[----:B-1----:R-:W-:Y:S02]  /*0970*/  ULEA UR6, UR6, UR5, 0x18 ;  /* 0x0000000506067291 */ /* 0x002fe4000f8ec0ff */
[----:B------:R-:W-:-:S04]  /*0980*/  UIADD3 UR4, UPT, UPT, -UR4, 0x100000, URZ ;  /* 0x0010000004047890 */ /* 0x000fc8000fffe1ff */
[----:B------:R-:W-:Y:S02]  /*0990*/  USHF.L.U32 UR5, UR4, 0xb, URZ ;  /* 0x0000000b04057899 */ /* 0x000fe400080006ff */
[----:B------:R-:W-:Y:S01]  /*09a0*/  USHF.L.U32 UR4, UR4, 0x1, URZ ;  /* 0x0000000104047899 */ /* 0x000fe200080006ff */
[----:B------:R-:W1:Y:S03]  /*09b0*/  FENCE.VIEW.ASYNC.S ;  /* 0x00000000000073c6 */ /* 0x000e660000000000 */
[----:B-1----:R2:W1:Y:S08]  /*09c0*/  SYNCS.EXCH.64 URZ, [UR6+0x70], UR8 ;  /* 0x0000700806ff75b2 */ /* 0x0024700008000100 */
[----:B------:R2:W1:Y:S01]  /*09d0*/  SYNCS.EXCH.64 URZ, [UR6+0x80], UR4 ;  /* 0x0000800406ff75b2 */ /* 0x0004620008000100 */
[----:B------:R2:W1:Y:S01]  /*09e0*/  SYNCS.EXCH.64 URZ, [UR6+0x78], UR8 ;  /* 0x0000780806ff75b2 */ /* 0x0004620008000100 */
[----:B------:R2:W1:Y:S02]  /*09f0*/  SYNCS.EXCH.64 URZ, [UR6+0x88], UR4 ;  /* 0x0000880406ff75b2 */ /* 0x0004640008000100 */
[----:B--2---:R-:W-:Y:S01]  /*0a00*/  NOP ;  /* 0x0000000000007918 */ /* 0x004fe20000000000 */
.L_x_12:
        /* <DEDUP_REMOVED lines=26> */
.L_x_13:
        /* <DEDUP_REMOVED lines=13> */
[----:B-1----:R2:W1:Y:S01]  /*0c80*/  SYNCS.EXCH.64 URZ, [UR4+0xd0], UR6 ;  /* 0x0000d00604ff75b2 */ /* 0x0024620008000100 */
[----:B------:R2:W1:Y:S01]  /*0c90*/  SYNCS.EXCH.64 URZ, [UR4+0xe0], UR6 ;  /* 0x0000e00604ff75b2 */ /* 0x0004620008000100 */
[----:B------:R2:W1:Y:S01]  /*0ca0*/  SYNCS.EXCH.64 URZ, [UR4+0xd8], UR6 ;  /* 0x0000d80604ff75b2 */ /* 0x0004620008000100 */
[----:B------:R2:W1:Y:S02]  /*0cb0*/  SYNCS.EXCH.64 URZ, [UR4+0xe8], UR6 ;  /* 0x0000e80604ff75b2 */ /* 0x0004640008000100 */
[----:B--2---:R-:W-:Y:S01]  /*0cc0*/  NOP ;  /* 0x0000000000007918 */ /* 0x004fe20000000000 */
.L_x_14:
[----:B-1----:R-:W1:Y:S01]  /*0cd0*/  S2UR UR4, SR_CTAID.Y ;  /* 0x00000000000479c3 */ /* 0x002e620000002600 */
[----:B------:R-:W-:-:S05]  /*0ce0*/  CS2R.32 R69, SR_CgaSize ;  /* 0x0000000000457805 */ /* 0x000fca0000008a00 */
[----:B------:R-:W-:-:S05]  /*0cf0*/  IMAD R69, R69, -0xa0, RZ ;  /* 0xffffff6045457824 */ /* 0x000fca00078e02ff */
[----:B------:R-:W-:-:S14]  /*0d00*/  R2UR UR6, R69 ;  /* 0x00000000450672ca */ /* 0x000fdc00000e0000 */
[----:B------:R-:W2:Y:S01]  /*0d10*/  LDCU UR6, c[0x0][UR6+0x2b4] ;  /* 0x00005680060677ac */ /* 0x000ea20008000800 */
[----:B------:R-:W-:Y:S01]  /*0d20*/  NOP ;  /* 0x0000000000007918 */ /* 0x000fe20000000000 */
[----:B------:R-:W-:-:S05]  /*0d30*/  CS2R.32 R69, SR_CgaSize ;  /* 0x0000000000457805 */ /* 0x000fca0000008a00 */
[----:B------:R-:W-:-:S05]  /*0d40*/  IMAD R69, R69, -0xa0, RZ ;  /* 0xffffff6045457824 */ /* 0x000fca00078e02ff */
[----:B------:R-:W-:-:S14]  /*0d50*/  R2UR UR7, R69 ;  /* 0x00000000450772ca */ /* 0x000fdc00000e0000 */
[----:B------:R-:W3:Y:S01]  /*0d60*/  LDCU UR7, c[0x0][UR7+0x2b0] ;  /* 0x00005600070777ac */ /* 0x000ee20008000800 */
[----:B------:R-:W4:Y:S08]  /*0d70*/  S2UR UR5, SR_CTAID.X ;  /* 0x00000000000579c3 */ /* 0x000f300000002500 */
[----:B------:R-:W3:Y:S01]  /*0d80*/  LDC R9, c[0x0][0xb24] ;  /* 0x0002c900ff097b82 */ /* 0x000ee20000000800 */
[----:B-1----:R-:W-:-:S02]  /*0d90*/  I2FP.F32.U32 R2, UR4 ;  /* 0x0000000400027c45 */ /* 0x002fc40008201000 */
[----:B------:R-:W-:-:S05]  /*0da0*/  CS2R.32 R5, SR_CgaSize ;  /* 0x0000000000057805 */ /* 0x000fca0000008a00 */
[----:B------:R-:W-:-:S06]  /*0db0*/  IMAD R5, R5, -0xa0, RZ ;  /* 0xffffff6005057824 */ /* 0x000fcc00078e02ff */
[----:B------:R-:W1:Y:S01]  /*0dc0*/  LDC R5, c[0x0][R5+0x2a0] ;  /* 0x0000a80005057b82 */ /* 0x000e620000000800 */
[----:B------:R-:W-:Y:S02]  /*0dd0*/  IMAD.U32 R20, RZ, RZ, UR4 ;  /* 0x00000004ff147e24 */ /* 0x000fe4000f8e00ff */
[----:B--2---:R-:W-:Y:S01]  /*0de0*/  FMUL R2, R2, UR6 ;  /* 0x0000000602027c20 */ /* 0x004fe20008400000 */
[----:B----4-:R-:W-:Y:S02]  /*0df0*/  I2FP.F32.U32 R4, UR5 ;  /* 0x0000000500047c45 */ /* 0x010fe40008201000 */
[----:B------:R-:W-:-:S05]  /*0e00*/  CS2R.32 R3, SR_CgaSize ;  /* 0x0000000000037805 */ /* 0x000fca0000008a00 */
[----:B------:R-:W-:-:S06]  /*0e10*/  IMAD R3, R3, -0xa0, RZ ;  /* 0xffffff6003037824 */ /* 0x000fcc00078e02ff */
[----:B------:R-:W2:Y:S01]  /*0e20*/  LDC R3, c[0x0][R3+0x2a4] ;  /* 0x0000a90003037b82 */ /* 0x000ea20000000800 */
[----:B------:R-:W4:Y:S01]  /*0e30*/  F2I.U32.TRUNC.NTZ R66, R2 ;  /* 0x0000000200427305 */ /* 0x000f22000020f000 */
[----:B------:R-:W-:Y:S01]  /*0e40*/  MOV R21, UR5 ;  /* 0x0000000500157c02 */ /* 0x000fe20008000f00 */
[----:B---3--:R-:W-:-:S05]  /*0e50*/  FMUL R4, R4, UR7 ;  /* 0x0000000704047c20 */ /* 0x008fca0008400000 */
[----:B------:R-:W-:Y:S01]  /*0e60*/  BAR.SYNC.DEFER_BLOCKING 0x0 ;  /* 0x0000000000007b1d */ /* 0x000fe20000010000 */
[----:B------:R-:W-:-:S07]  /*0e70*/  ISETP.GE.AND P0, PT, R9, 0x1, PT ;  /* 0x000000010900780c */ /* 0x000fce0003f06270 */
[----:B------:R-:W3:Y:S01]  /*0e80*/  S2UR UR6, SR_CTAID.Z ;  /* 0x00000000000679c3 */ /* 0x000ee20000002700 */
[----:B------:R-:W1:Y:S01]  /*0e90*/  F2I.U32.TRUNC.NTZ R68, R4 ;  /* 0x0000000400447305 */ /* 0x000e62000020f000 */
[----:B----4-:R-:W-:-:S05]  /*0ea0*/  IADD3 R66, PT, PT, -R66, RZ, RZ ;  /* 0x000000ff42427210 */ /* 0x010fca0007ffe1ff */
[----:B--2---:R-:W-:Y:S01]  /*0eb0*/  IMAD R66, R3, R66, UR4 ;  /* 0x0000000403427e24 */ /* 0x004fe2000f8e0242 */
[----:B-1----:R-:W-:-:S05]  /*0ec0*/  IADD3 R68, PT, PT, -R68, RZ, RZ ;  /* 0x000000ff44447210 */ /* 0x002fca0007ffe1ff */
[----:B------:R-:W-:Y:S02]  /*0ed0*/  IMAD R68, R5, R68, UR5 ;  /* 0x0000000505447e24 */ /* 0x000fe4000f8e0244 */
[----:B---3--:R-:W-:Y:S01]  /*0ee0*/  IMAD.U32 R69, RZ, RZ, UR6 ;  /* 0x00000006ff457e24 */ /* 0x008fe2000f8e00ff */
[----:B------:R-:W-:Y:S06]  /*0ef0*/  @!P0 BRA `(.L_x_15) ;  /* 0x0000000000b88947 */ /* 0x000fec0003800000 */
[----:B------:R-:W1:Y:S01]  /*0f00*/  LDC.64 R4, c[0x0][0xb18] ;  /* 0x0002c600ff047b82 */ /* 0x000e620000000a00 */
[----:B------:R-:W-:-:S07]  /*0f10*/  ISETP.NE.AND P0, PT, R9, 0x1, PT ;  /* 0x000000010900780c */ /* 0x000fce0003f05270 */
[----:B------:R-:W2:Y:S08]  /*0f20*/  LDC R10, c[0x0][0xb0c] ;  /* 0x0002c300ff0a7b82 */ /* 0x000eb00000000800 */
[----:B------:R-:W3:Y:S08]  /*0f30*/  LDC R11, c[0x0][0x370] ;  /* 0x0000dc00ff0b7b82 */ /* 0x000ef00000000800 */
[----:B------:R-:W4:Y:S01]  /*0f40*/  LDC R12, c[0x0][0x374] ;  /* 0x0000dd00ff0c7b82 */ /* 0x000f220000000800 */
[----:B-1----:R-:W-:-:S07]  /*0f50*/  ISETP.NE.AND P1, PT, R4, 0x1, PT ;  /* 0x000000010400780c */ /* 0x002fce0003f25270 */
[----:B------:R-:W3:Y:S01]  /*0f60*/  LDC.64 R6, c[0x0][0xb10] ;  /* 0x0002c400ff067b82 */ /* 0x000ee20000000a00 */
[----:B--2---:R-:W-:-:S07]  /*0f70*/  ISETP.NE.AND P2, PT, R10, 0x1, PT ;  /* 0x000000010a00780c */ /* 0x004fce0003f45270 */
[----:B------:R-:W1:Y:S08]  /*0f80*/  LDC R8, c[0x0][0xb20] ;  /* 0x0002c800ff087b82 */ /* 0x000e700000000800 */
[----:B------:R-:W2:Y:S01]  /*0f90*/  LDC.64 R2, c[0x0][0xb28] ;  /* 0x0002ca00ff027b82 */ /* 0x000ea20000000a00 */
[----:B----4-:R-:W-:-:S04]  /*0fa0*/  IMAD.HI.U32 R13, R12, R5, RZ ;  /* 0x000000050c0d7227 */ /* 0x010fc800078e00ff */
[----:B------:R-:W-:-:S04]  /*0fb0*/  IMAD.HI.U32 R5, R20, R5, RZ ;  /* 0x0000000514057227 */ /* 0x000fc800078e00ff */
[----:B---3--:R-:W-:-:S04]  /*0fc0*/  IMAD.HI.U32 R14, R11, R6, RZ ;  /* 0x000000060b0e7227 */ /* 0x008fc800078e00ff */
[C---:B------:R-:W-:Y:S01]  /*0fd0*/  IMAD.HI.U32 R16, R21.reuse, R6, RZ ;  /* 0x0000000615107227 */ /* 0x040fe200078e00ff */
[-C--:B------:R-:W-:Y:S02]  /*0fe0*/  @P2 SHF.R.U32.HI R11, RZ, R7.reuse, R14 ;  /* 0x00000007ff0b2219 */ /* 0x080fe4000001160e */
[-C--:B-1----:R-:W-:Y:S02]  /*0ff0*/  @P1 SHF.R.U32.HI R12, RZ, R8.reuse, R13 ;  /* 0x00000008ff0c1219 */ /* 0x082fe4000001160d */
[----:B------:R-:W-:Y:S02]  /*1000*/  SHF.R.U32.HI R5, RZ, R8, R5 ;  /* 0x00000008ff057219 */ /* 0x000fe40000011605 */
[----:B------:R-:W-:Y:S02]  /*1010*/  SHF.R.U32.HI R16, RZ, R7, R16 ;  /* 0x00000007ff107219 */ /* 0x000fe40000011610 */
[----:B------:R-:W-:Y:S01]  /*1020*/  SEL R5, R20, R5, !P1 ;  /* 0x0000000514057207 */ /* 0x000fe20004800000 */
[----:B--2---:R-:W-:Y:S01]  /*1030*/  IMAD.HI.U32 R14, R12, R2, RZ ;  /* 0x000000020c0e7227 */ /* 0x004fe200078e00ff */
[----:B------:R-:W-:-:S02]  /*1040*/  SEL R7, R21, R16, !P2 ;  /* 0x0000001015077207 */ /* 0x000fc40005000000 */
[----:B------:R-:W-:Y:S01]  /*1050*/  IADD3 R13, PT, PT, -R5, RZ, RZ ;  /* 0x000000ff050d7210 */ /* 0x000fe20007ffe1ff */
[----:B------:R-:W-:Y:S01]  /*1060*/  IMAD.HI.U32 R6, R11, R2, RZ ;  /* 0x000000020b067227 */ /* 0x000fe200078e00ff */
[----:B------:R-:W-:-:S03]  /*1070*/  @P0 SHF.R.U32.HI R12, RZ, R3, R14 ;  /* 0x00000003ff0c0219 */ /* 0x000fc6000001160e */
[----:B------:R-:W-:Y:S01]  /*1080*/  IMAD R13, R4, R13, R20 ;  /* 0x0000000d040d7224 */ /* 0x000fe200078e0214 */
[----:B------:R-:W-:Y:S01]  /*1090*/  @P0 SHF.R.U32.HI R11, RZ, R3, R6 ;  /* 0x00000003ff0b0219 */ /* 0x000fe20000011606 */
[----:B------:R-:W-:-:S04]  /*10a0*/  IMAD R12, R12, R9, RZ ;  /* 0x000000090c0c7224 */ /* 0x000fc800078e02ff */
[----:B------:R-:W-:Y:S01]  /*10b0*/  IMAD R6, R11, R9, RZ ;  /* 0x000000090b067224 */ /* 0x000fe200078e02ff */
[----:B------:R-:W-:-:S04]  /*10c0*/  ISETP.GE.AND P1, PT, R5, R12, PT ;  /* 0x0000000c0500720c */ /* 0x000fc80003f26270 */
[----:B------:R-:W-:Y:S01]  /*10d0*/  ISETP.GE.OR P1, PT, R7, R6, P1 ;  /* 0x000000060700720c */ /* 0x000fe20000f26670 */
[----:B------:R-:W-:-:S05]  /*10e0*/  IMAD.HI.U32 R6, R5, R2, RZ ;  /* 0x0000000205067227 */ /* 0x000fca00078e00ff */
[----:B------:R-:W-:-:S04]  /*10f0*/  SHF.R.U32.HI R6, RZ, R3, R6 ;  /* 0x00000003ff067219 */ /* 0x000fc80000011606 */
[----:B------:R-:W-:-:S03]  /*1100*/  SEL R6, R5, R6, !P0 ;  /* 0x0000000605067207 */ /* 0x000fc60004000000 */
[----:B------:R-:W-:Y:S01]  /*1110*/  @!P1 IMAD.HI.U32 R8, R7, R2, RZ ;  /* 0x0000000207089227 */ /* 0x000fe200078e00ff */
[----:B------:R-:W-:-:S04]  /*1120*/  IADD3 R2, PT, PT, -R6, RZ, RZ ;  /* 0x000000ff06027210 */ /* 0x000fc80007ffe1ff */
[----:B------:R-:W-:Y:S01]  /*1130*/  @!P1 SHF.R.U32.HI R8, RZ, R3, R8 ;  /* 0x00000003ff089219 */ /* 0x000fe20000011608 */
[----:B------:R-:W-:-:S03]  /*1140*/  IMAD R2, R9, R2, R5 ;  /* 0x0000000209027224 */ /* 0x000fc600078e0205 */
[----:B------:R-:W-:-:S05]  /*1150*/  @!P1 SEL R3, R7, R8, !P0 ;  /* 0x0000000807039207 */ /* 0x000fca0004000000 */
[--C-:B------:R-:W-:Y:S02]  /*1160*/  @!P1 IMAD.IADD R6, R6, 0x1, -R3.reuse ;  /* 0x0000000106069824 */ /* 0x100fe400078e0a03 */
[----:B------:R-:W-:Y:S01]  /*1170*/  @!P1 IMAD R3, R2, R11, R3 ;  /* 0x0000000b02039224 */ /* 0x000fe200078e0203 */
[----:B------:R-:W-:Y:S01]  /*1180*/  IADD3 R2, PT, PT, -R7, RZ, RZ ;  /* 0x000000ff07027210 */ /* 0x000fe20007ffe1ff */
[----:B------:R-:W-:Y:S02]  /*1190*/  @!P1 IMAD R5, R6, R9, R7 ;  /* 0x0000000906059224 */ /* 0x000fe400078e0207 */
[----:B------:R-:W-:Y:S02]  /*11a0*/  @!P1 IMAD.MOV.U32 R7, RZ, RZ, R3 ;  /* 0x000000ffff079224 */ /* 0x000fe400078e0003 */
[----:B------:R-:W-:Y:S02]  /*11b0*/  IMAD R2, R10, R2, R21 ;  /* 0x000000020a027224 */ /* 0x000fe400078e0215 */
[----:B------:R-:W-:-:S02]  /*11c0*/  IMAD R20, R5, R4, R13 ;  /* 0x0000000405147224 */ /* 0x000fc400078e020d */
[----:B------:R-:W-:Y:S02]  /*11d0*/  IMAD R21, R7, R10, R2 ;  /* 0x0000000a07157224 */ /* 0x000fe400078e0202 */
.L_x_15:
[----:B------:R-:W1:Y:S01]  /*11e0*/  LDCU UR4, c[0x0][0xb30] ;  /* 0x00016600ff0477ac */ /* 0x000e620008000800 */
[----:B------:R-:W2:Y:S08]  /*11f0*/  S2UR UR45, SR_CgaCtaId ;  /* 0x00000000002d79c3 */ /* 0x000eb00000008800 */
[----:B------:R-:W3:Y:S01]  /*1200*/  LDC R26, c[0x0][0xb24] ;  /* 0x0002c900ff1a7b82 */ /* 0x000ee20000000800 */
[----:B-1----:R-:W-:-:S09]  /*1210*/  UISETP.NE.AND UP1, UPT, UR4, 0x1, UPT ;  /* 0x000000010400788c */ /* 0x002fd2000bf25270 */
[----:B--2---:R-:W-:Y:S05]  /*1220*/  BRA.U UP1, `(.L_x_16) ;  /* 0x0000000101407547 */ /* 0x004fea000b800000 */
[----:B------:R-:W1:Y:S08]  /*1230*/  LDC.64 R4, c[0x0][0xb10] ;  /* 0x0002c400ff047b82 */ /* 0x000e700000000a00 */
[----:B------:R-:W2:Y:S08]  /*1240*/  LDC.64 R2, c[0x0][0xb18] ;  /* 0x0002c600ff027b82 */ /* 0x000eb00000000a00 */
[----:B------:R-:W4:Y:S08]  /*1250*/  LDC R6, c[0x0][0xb20] ;  /* 0x0002c800ff067b82 */ /* 0x000f300000000800 */
[----:B------:R-:W3:Y:S01]  /*1260*/  LDC R8, c[0x0][0xb0c] ;  /* 0x0002c300ff087b82 */ /* 0x000ee20000000800 */
[----:B-1----:R-:W-:-:S05]  /*1270*/  IMAD.HI.U32 R4, R21, R4, RZ ;  /* 0x0000000415047227 */ /* 0x002fca00078e00ff */
[----:B------:R-:W-:Y:S01]  /*1280*/  SHF.R.U32.HI R4, RZ, R5, R4 ;  /* 0x00000005ff047219 */ /* 0x000fe20000011604 */
[----:B--2---:R-:W-:Y:S01]  /*1290*/  IMAD.HI.U32 R3, R20, R3, RZ ;  /* 0x0000000314037227 */ /* 0x004fe200078e00ff */
[----:B------:R-:W-:-:S04]  /*12a0*/  ISETP.NE.AND P0, PT, R2, 0x1, PT ;  /* 0x000000010200780c */ /* 0x000fc80003f05270 */
[----:B----4-:R-:W-:-:S04]  /*12b0*/  SHF.R.U32.HI R3, RZ, R6, R3 ;  /* 0x00000006ff037219 */ /* 0x010fc80000011603 */
[----:B------:R-:W-:Y:S02]  /*12c0*/  SEL R3, R20, R3, !P0 ;  /* 0x0000000314037207 */ /* 0x000fe40004000000 */
[----:B---3--:R-:W-:-:S04]  /*12d0*/  ISETP.NE.AND P1, PT, R8, 0x1, PT ;  /* 0x000000010800780c */ /* 0x008fc80003f25270 */
[----:B------:R-:W-:-:S05]  /*12e0*/  SEL R4, R21, R4, !P1 ;  /* 0x0000000415047207 */ /* 0x000fca0004800000 */
[----:B------:R-:W-:Y:S02]  /*12f0*/  IMAD.IADD R5, R3, 0x1, -R4 ;  /* 0x0000000103057824 */ /* 0x000fe400078e0a04 */
[----:B------:R-:W-:Y:S02]  /*1300*/  IMAD.IADD R3, R4, 0x1, -R3 ;  /* 0x0000000104037824 */ /* 0x000fe400078e0a03 */
[----:B------:R-:W-:Y:S02]  /*1310*/  IMAD R21, R5, R8, R21 ;  /* 0x0000000805157224 */ /* 0x000fe400078e0215 */
[----:B------:R-:W-:-:S07]  /*1320*/  IMAD R20, R3, R2, R20 ;  /* 0x0000000203147224 */ /* 0x000fce00078e0214 */
.L_x_16:
[----:B------:R-:W-:Y:S01]  /*1330*/  BAR.SYNC.DEFER_BLOCKING 0x0 ;  /* 0x0000000000007b1d */ /* 0x000fe20000010000 */
[----:B------:R-:W-:Y:S01]  /*1340*/  UISETP.NE.AND UP1, UPT, UR10, 0x2, UPT ;  /* 0x000000020a00788c */ /* 0x000fe2000bf25270 */
[----:B------:R-:W-:Y:S02]  /*1350*/  ISETP.NE.OR P5, PT, R0, 0x2, !P5 ;  /* 0x000000020000780c */ /* 0x000fe40006fa5670 */
[----:B------:R-:W-:-:S06]  /*1360*/  LOP3.LUT R2, R82, 0x1f, RZ, 0xc0, !PT ;  /* 0x0000001f52027812 */ /* 0x000fcc00078ec0ff */
[----:B------:R-:W-:Y:S05]  /*1370*/  BRA.U UP1, `(.L_x_17) ;  /* 0x00000015018c7547 */ /* 0x000fea000b800000 */
[----:B------:R-:W1:Y:S01]  /*1380*/  LDCU UR6, c[0x0][0x38c] ;  /* 0x00007180ff0677ac */ /* 0x000e620008000800 */
[----:B------:R-:W2:Y:S01]  /*1390*/  LDC R9, c[0x0][0x370] ;  /* 0x0000dc00ff097b82 */ /* 0x000ea20000000800 */
[----:B------:R-:W-:Y:S01]  /*13a0*/  PLOP3.LUT P1, PT, PT, PT, UP2, 0x80, 0x8 ;  /* 0x000000000008781c */ /* 0x000fe20003f2f028 */
[----:B------:R-:W-:Y:S01]  /*13b0*/  HFMA2 R12, -RZ, RZ, 0, 0 ;  /* 0x00000000ff0c7431 */ /* 0x000fe200000001ff */
[----:B------:R-:W-:Y:S01]  /*13c0*/  ISETP.EQ.OR P4, PT, R2, RZ, P5 ;  /* 0x000000ff0200720c */ /* 0x000fe20002f82670 */
[----:B------:R-:W-:Y:S01]  /*13d0*/  IMAD.MOV.U32 R15, RZ, RZ, 0x1 ;  /* 0x00000001ff0f7424 */ /* 0x000fe200078e00ff */
[----:B------:R-:W-:Y:S01]  /*13e0*/  PLOP3.LUT P1, PT, P1, PT, PT, 0x8, 0x80 ;  /* 0x000000000080781c */ /* 0x000fe20000f2e170 */
[----:B------:R-:W-:Y:S01]  /*13f0*/  IMAD.MOV.U32 R14, RZ, RZ, RZ ;  /* 0x000000ffff0e7224 */ /* 0x000fe200078e00ff */
[----:B------:R-:W-:Y:S01]  /*1400*/  MOV R8, 0x1 ;  /* 0x0000000100087802 */ /* 0x000fe20000000f00 */
[----:B------:R-:W4:Y:S01]  /*1410*/  LDC R0, c[0x0][0x374] ;  /* 0x0000dd00ff007b82 */ /* 0x000f220000000800 */
[----:B------:R-:W-:Y:S01]  /*1420*/  IMAD.MOV.U32 R10, RZ, RZ, RZ ;  /* 0x000000ffff0a7224 */ /* 0x000fe200078e00ff */
[----:B------:R-:W2:Y:S01]  /*1430*/  LDCU.64 UR38, c[0x0][0x348] ;  /* 0x00006900ff2677ac */ /* 0x000ea20008000a00 */
[----:B------:R-:W-:Y:S01]  /*1440*/  UMOV UR22, URZ ;  /* 0x000000ff00167c82 */ /* 0x000fe20008000000 */
[----:B-1----:R-:W-:-:S02]  /*1450*/  UIADD3 UR5, UPT, UPT, UR6, 0x7f, URZ ;  /* 0x0000007f06057890 */ /* 0x002fc4000fffe0ff */
[----:B------:R-:W-:Y:S02]  /*1460*/  UIADD3 UR47, UPT, UPT, UR6, 0xfe, URZ ;  /* 0x000000fe062f7890 */ /* 0x000fe4000fffe0ff */
[----:B------:R-:W-:-:S04]  /*1470*/  USHF.R.S32.HI UR4, URZ, 0x1f, UR5 ;  /* 0x0000001fff047899 */ /* 0x000fc80008011405 */
[----:B------:R-:W-:-:S04]  /*1480*/  ULEA.HI UR4, UR4, UR5, URZ, 0x7 ;  /* 0x0000000504047291 */ /* 0x000fc8000f8f38ff */
[----:B------:R-:W-:Y:S02]  /*1490*/  USHF.R.S32.HI UR37, URZ, 0x7, UR4 ;  /* 0x00000007ff257899 */ /* 0x000fe40008011404 */
[----:B------:R-:W-:Y:S02]  /*14a0*/  UIADD3 UR4, UPT, UPT, UR6, -0x1, URZ ;  /* 0xffffffff06047890 */ /* 0x000fe4000fffe0ff */
[----:B------:R-:W-:Y:S02]  /*14b0*/  UISETP.LT.U32.AND UP0, UPT, UR37, 0x2, UPT ;  /* 0x000000022500788c */ /* 0x000fe4000bf01070 */
[----:B------:R-:W-:Y:S02]  /*14c0*/  UISETP.GE.U32.AND UP1, UPT, UR4, -0xff, UPT ;  /* 0xffffff010400788c */ /* 0x000fe4000bf26070 */
[----:B------:R-:W-:-:S04]  /*14d0*/  USEL UR29, UR37, 0x2, UP0 ;  /* 0x00000002251d7887 */ /* 0x000fc80008000000 */
[----:B------:R-:W-:Y:S02]  /*14e0*/  UIADD3 UR23, UPT, UPT, UR29, -0x1, URZ ;  /* 0xffffffff1d177890 */ /* 0x000fe4000fffe0ff */
[----:B------:R-:W-:-:S03]  /*14f0*/  UIADD3 UR46, UPT, UPT, UR37, -UR29, URZ ;  /* 0x8000001d252e7290 */ /* 0x000fc6000fffe0ff */
[----:B------:R-:W-:-:S04]  /*1500*/  @UP1 UIADD3 UR23, UPT, UPT, UR29, URZ, URZ ;  /* 0x000000ff1d171290 */ /* 0x000fc8000fffe0ff */
[----:B--2---:R-:W-:-:S12]  /*1510*/  UIADD3 UR23, UPT, UPT, UR23, 0x1, URZ ;  /* 0x0000000117177890 */ /* 0x004fd8000fffe0ff */
.L_x_39:
[----:B------:R-:W-:Y:S01]  /*1520*/  UISETP.NE.AND UP0, UPT, UR45, URZ, UPT ;  /* 0x000000ff2d00728c */ /* 0x000fe2000bf05270 */
[----:B------:R-:W1:Y:S08]  /*1530*/  S2UR UR45, SR_CgaCtaId ;  /* 0x00000000002d79c3 */ /* 0x000e700000008800 */
[----:B------:R-:W-:Y:S05]  /*1540*/  BRA.U UP0, `(.L_x_18) ;  /* 0x0000000100347547 */ /* 0x000fea000b800000 */
[----:B------:R-:W2:Y:S01]  /*1550*/  S2R R2, SR_CgaCtaId ;  /* 0x0000000000027919 */ /* 0x000ea20000008800 */
[----:B------:R-:W-:-:S04]  /*1560*/  MOV R3, 0x400 ;  /* 0x0000040000037802 */ /* 0x000fc80000000f00 */
[----:B--2---:R-:W-:Y:S02]  /*1570*/  LEA R3, R2, R3, 0x18 ;  /* 0x0000000302037211 */ /* 0x004fe400078ec0ff */
[----:B------:R-:W-:-:S03]  /*1580*/  SHF.L.U32 R2, R8, 0x1f, RZ ;  /* 0x0000001f08027819 */ /* 0x000fc600000006ff */
[----:B------:R-:W-:-:S04]  /*1590*/  IMAD R3, R10, 0x8, R3 ;  /* 0x000000080a037824 */ /* 0x000fc800078e0203 */
[----:B------:R-:W2:Y:S02]  /*15a0*/  SYNCS.PHASECHK.TRANS64.TRYWAIT P0, [R3+URZ+0xe0], R2 ;  /* 0x0000e002030075a7 */ /* 0x000ea400080011ff */
[----:B--2---:R-:W-:Y:S05]  /*15b0*/  @!P0 BRA `(.L_x_19) ;  /* 0x00000074004c8947 */ /* 0x004fea0003800000 */
.L_x_133:
[----:B------:R-:W-:Y:S01]  /*15c0*/  VIADD R10, R10, 0x1 ;  /* 0x000000010a0a7836 */ /* 0x000fe20000000000 */
[----:B------:R2:W-:Y:S04]  /*15d0*/  SYNCS.ARRIVE.TRANS64.A1T0 RZ, [R3+URZ+0xd0], RZ ;  /* 0x0000d0ff03ff79a7 */ /* 0x0005e800081000ff */
[----:B------:R-:W-:-:S04]  /*15e0*/  ISETP.NE.AND P0, PT, R10, 0x2, PT ;  /* 0x000000020a00780c */ /* 0x000fc80003f05270 */
[----:B------:R-:W-:Y:S02]  /*15f0*/  SEL R10, R10, RZ, P0 ;  /* 0x000000ff0a0a7207 */ /* 0x000fe40000000000 */
[----:B--2---:R-:W-:-:S04]  /*1600*/  SEL R3, RZ, 0x1, P0 ;  /* 0x00000001ff037807 */ /* 0x004fc80000000000 */
[----:B------:R-:W-:Y:S02]  /*1610*/  LOP3.LUT R8, R8, R3, RZ, 0x3c, !PT ;  /* 0x0000000308087212 */ /* 0x000fe400078e3cff */
.L_x_18:
[----:B------:R-:W-:Y:S01]  /*1620*/  UMOV UR7, 0x400 ;  /* 0x0000040000077882 */ /* 0x000fe20000000000 */
[----:B------:R-:W-:Y:S01]  /*1630*/  SHF.L.U32 R2, R15, 0x1f, RZ ;  /* 0x0000001f0f027819 */ /* 0x000fe200000006ff */
[----:B-1----:R-:W-:Y:S01]  /*1640*/  ULEA UR7, UR45, UR7, 0x18 ;  /* 0x000000072d077291 */ /* 0x002fe2000f8ec0ff */
[----:B------:R-:W-:Y:S01]  /*1650*/  R2UR UR35, R20 ;  /* 0x00000000142372ca */ /* 0x000fe200000e0000 */
[----:B------:R-:W-:Y:S02]  /*1660*/  UISETP.GE.U32.AND UP0, UPT, UR47, 0xff, UPT ;  /* 0x000000ff2f00788c */ /* 0x000fe4000bf06070 */
[----:B------:R-:W-:Y:S01]  /*1670*/  ULEA UR4, UR22, UR7, 0x3 ;  /* 0x0000000716047291 */ /* 0x000fe2000f8e18ff */
[----:B------:R-:W-:-:S08]  /*1680*/  UMOV UR21, URZ ;  /* 0x000000ff00157c82 */ /* 0x000fd00008000000 */
[----:B------:R1:W2:Y:S01]  /*1690*/  SYNCS.PHASECHK.TRANS64.TRYWAIT P2, [UR4+0x10], R2 ;  /* 0x00001002ff0075a7 */ /* 0x0002a20008041104 */
[----:B------:R-:W-:Y:S01]  /*16a0*/  R2UR UR4, R21 ;  /* 0x00000000150472ca */ /* 0x000fe200000e0000 */
[----:B------:R-:W-:-:S12]  /*16b0*/  USHF.L.U32 UR35, UR35, 0x6, URZ ;  /* 0x0000000623237899 */ /* 0x000fd800080006ff */
[----:B------:R-:W-:-:S06]  /*16c0*/  USHF.L.U32 UR4, UR4, 0x7, URZ ;  /* 0x0000000704047899 */ /* 0x000fcc00080006ff */
[----:B------:R-:W-:Y:S01]  /*16d0*/  IMAD.U32 R6, RZ, RZ, UR4 ;  /* 0x00000004ff067e24 */ /* 0x000fe2000f8e00ff */
[----:B------:R-:W-:Y:S06]  /*16e0*/  BRA.U !UP0, `(.L_x_20) ;  /* 0x0000000508687547 */ /* 0x000fec000b800000 */
[----:B------:R-:W-:Y:S01]  /*16f0*/  R2UR UR4, R6 ;  /* 0x00000000060472ca */ /* 0x000fe200000e0000 */
[----:B------:R-:W-:Y:S01]  /*1700*/  UMOV UR13, URZ ;  /* 0x000000ff000d7c82 */ /* 0x000fe20008000000 */
[----:B------:R-:W-:-:S11]  /*1710*/  UMOV UR6, UR22 ;  /* 0x0000001600067c82 */ /* 0x000fd60008000000 */
[----:B------:R-:W-:Y:S02]  /*1720*/  UIADD3 UR58, UPT, UPT, UR4, 0x20, URZ ;  /* 0x00000020043a7890 */ /* 0x000fe4000fffe0ff */
[----:B------:R-:W-:Y:S02]  /*1730*/  UIADD3 UR50, UPT, UPT, UR4, 0x40, URZ ;  /* 0x0000004004327890 */ /* 0x000fe4000fffe0ff */
[----:B------:R-:W-:-:S12]  /*1740*/  UIADD3 UR42, UPT, UPT, UR4, 0x60, URZ ;  /* 0x00000060042a7890 */ /* 0x000fd8000fffe0ff */
.L_x_27:
[----:B------:R-:W-:Y:S01]  /*1750*/  ULEA UR4, UR6, UR7, 0x3 ;  /* 0x0000000706047291 */ /* 0x000fe2000f8e18ff */
[----:B--2---:R-:W-:-:S05]  /*1760*/  @!P5 MOV R3, 0x18000 ;  /* 0x000180000003d802 */ /* 0x004fca0000000f00 */
[----:B------:R-:W-:Y:S01]  /*1770*/  MOV R4, UR4 ;  /* 0x0000000400047c02 */ /* 0x000fe20008000f00 */
[----:B--2---:R-:W-:Y:S06]  /*1780*/  @P2 BRA `(.L_x_21) ;  /* 0x0000000000102947 */ /* 0x004fec0003800000 */
[----:B------:R-:W-:Y:S02]  /*1790*/  R2UR UR4, R4 ;  /* 0x00000000040472ca */ /* 0x000fe400000e0000 */
[----:B------:R-:W-:-:S11]  /*17a0*/  SHF.L.U32 R5, R15, 0x1f, RZ ;  /* 0x0000001f0f057819 */ /* 0x000fd600000006ff */
[----:B------:R-:W2:Y:S02]  /*17b0*/  SYNCS.PHASECHK.TRANS64.TRYWAIT P0, [UR4+0x10], R5 ;  /* 0x00001005ff0075a7 */ /* 0x000ea40008001104 */
[----:B--2---:R-:W-:Y:S05]  /*17c0*/  @!P0 BRA `(.L_x_22) ;  /* 0x0000007000dc8947 */ /* 0x004fea0003800000 */
.L_x_21:
[----:B------:R-:W-:Y:S01]  /*17d0*/  R2UR UR4, R4 ;  /* 0x00000000040472ca */ /* 0x000fe200000e0000 */
[----:B------:R-:W-:-:S12]  /*17e0*/  BSSY.RECONVERGENT B0, `(.L_x_23) ;  /* 0x0000004000007945 */ /* 0x000fd80003800200 */
[----:B------:R2:W-:Y:S01]  /*17f0*/  @!P5 SYNCS.ARRIVE.TRANS64 RZ, [UR4], R3 ;  /* 0x00000003ffffd9a7 */ /* 0x0005e20008000004 */
[----:B------:R-:W-:Y:S05]  /*1800*/  @P4 BRA `(.L_x_24) ;  /* 0x0000000000044947 */ /* 0x000fea0003800000 */
[----:B------:R-:W-:Y:S05]  /*1810*/  BPT.TRAP 0x1 ;  /* 0x000000040000795c */ /* 0x000fea0000300000 */
.L_x_24:
[----:B------:R-:W-:Y:S05]  /*1820*/  BSYNC.RECONVERGENT B0 ;  /* 0x0000000000007941 */ /* 0x000fea0003800200 */
.L_x_23:
[----:B------:R-:W-:Y:S01]  /*1830*/  UIADD3 UR4, UPT, UPT, UR6, 0x1, URZ ;  /* 0x0000000106047890 */ /* 0x000fe2000fffe0ff */
[----:B------:R-:W-:Y:S01]  /*1840*/  BSSY.RECONVERGENT B0, `(.L_x_25) ;  /* 0x000003f000007945 */ /* 0x000fe20003800200 */
[----:B------:R-:W-:Y:S02]  /*1850*/  ELECT P0, URZ, PT ;  /* 0x0000000000ff782f */ /* 0x000fe40003800000 */
[----:B------:R-:W-:-:S04]  /*1860*/  UISETP.NE.AND UP0, UPT, UR4, 0x2, UPT ;  /* 0x000000020400788c */ /* 0x000fc8000bf05270 */
[----:B------:R-:W-:Y:S02]  /*1870*/  USEL UR5, URZ, 0x1, UP0 ;  /* 0x00000001ff057887 */ /* 0x000fe40008000000 */
[----:B------:R-:W-:-:S04]  /*1880*/  USEL UR22, UR4, URZ, UP0 ;  /* 0x000000ff04167287 */ /* 0x000fc80008000000 */
[----:B------:R-:W-:Y:S01]  /*1890*/  ULEA UR4, UR22, UR7, 0x3 ;  /* 0x0000000716047291 */ /* 0x000fe2000f8e18ff */
[----:B------:R-:W-:-:S04]  /*18a0*/  LOP3.LUT R15, R15, UR5, RZ, 0x3c, !PT ;  /* 0x000000050f0f7c12 */ /* 0x000fc8000f8e3cff */
[----:B-1----:R-:W-:-:S04]  /*18b0*/  SHF.L.U32 R2, R15, 0x1f, RZ ;  /* 0x0000001f0f027819 */ /* 0x002fc800000006ff */
[----:B------:R1:W1:Y:S01]  /*18c0*/  SYNCS.PHASECHK.TRANS64.TRYWAIT P2, [UR4+0x10], R2 ;  /* 0x00001002ff0075a7 */ /* 0x0002620008041104 */
[----:B------:R-:W-:Y:S05]  /*18d0*/  @!P0 BRA `(.L_x_26) ;  /* 0x0000000000d48947 */ /* 0x000fea0003800000 */
[----:B------:R-:W-:Y:S01]  /*18e0*/  R2UR UR65, R4 ;  /* 0x00000000044172ca */ /* 0x000fe200000e0000 */
[----:B------:R-:W-:Y:S01]  /*18f0*/  ULEA UR40, UR6, UR7, 0x10 ;  /* 0x0000000706287291 */ /* 0x000fe2000f8e80ff */
[----:B------:R-:W-:Y:S01]  /*1900*/  R2UR UR68, R69 ;  /* 0x00000000454472ca */ /* 0x000fe200000e0000 */
[----:B------:R-:W-:Y:S01]  /*1910*/  UIADD3 UR4, UP1, UPT, UR38, 0x80, URZ ;  /* 0x0000008026047890 */ /* 0x000fe2000ff3e0ff */
[----:B------:R-:W-:Y:S01]  /*1920*/  R2UR UR66, R6 ;  /* 0x00000000064272ca */ /* 0x000fe200000e0000 */
[----:B------:R-:W-:Y:S02]  /*1930*/  ULEA UR8, UR6, UR7, 0xf ;  /* 0x0000000706087291 */ /* 0x000fe4000f8e78ff */
[----:B------:R-:W-:Y:S02]  /*1940*/  UIADD3 UR14, UP0, UPT, UR38, 0x180, URZ ;  /* 0x00000180260e7890 */ /* 0x000fe4000ff1e0ff */
[----:B------:R-:W-:Y:S02]  /*1950*/  USHF.L.U32 UR67, UR13, 0x7, URZ ;  /* 0x000000070d437899 */ /* 0x000fe400080006ff */
[----:B------:R-:W-:-:S02]  /*1960*/  UIADD3.X UR5, UPT, UPT, URZ, UR39, URZ, UP1, !UPT ;  /* 0x00000027ff057290 */ /* 0x000fc40008ffe4ff */
[----:B------:R-:W-:Y:S02]  /*1970*/  UIADD3 UR64, UPT, UPT, UR40, 0x8400, URZ ;  /* 0x0000840028407890 */ /* 0x000fe4000fffe0ff */
[----:B------:R-:W-:Y:S02]  /*1980*/  UIADD3 UR56, UPT, UPT, UR40, 0xc400, URZ ;  /* 0x0000c40028387890 */ /* 0x000fe4000fffe0ff */
[----:B------:R-:W-:Y:S02]  /*1990*/  UIADD3 UR48, UPT, UPT, UR40, 0x10400, URZ ;  /* 0x0001040028307890 */ /* 0x000fe4000fffe0ff */
[----:B------:R-:W-:Y:S02]  /*19a0*/  UIADD3 UR40, UPT, UPT, UR40, 0x14400, URZ ;  /* 0x0001440028287890 */ /* 0x000fe4000fffe0ff */
[----:B------:R-:W-:Y:S02]  /*19b0*/  UIADD3.X UR15, UPT, UPT, URZ, UR39, URZ, UP0, !UPT ;  /* 0x00000027ff0f7290 */ /* 0x000fe400087fe4ff */
[----:B------:R-:W-:-:S02]  /*19c0*/  UIADD3 UR32, UPT, UPT, UR8, 0x28400, URZ ;  /* 0x0002840008207890 */ /* 0x000fc4000fffe0ff */
[----:B------:R-:W-:Y:S02]  /*19d0*/  UIADD3 UR26, UPT, UPT, UR67, 0x20, URZ ;  /* 0x00000020431a7890 */ /* 0x000fe4000fffe0ff */
[----:B------:R-:W-:Y:S02]  /*19e0*/  UIADD3 UR24, UPT, UPT, UR8, 0x2a400, URZ ;  /* 0x0002a40008187890 */ /* 0x000fe4000fffe0ff */
[----:B------:R-:W-:Y:S02]  /*19f0*/  UIADD3 UR18, UPT, UPT, UR67, 0x40, URZ ;  /* 0x0000004043127890 */ /* 0x000fe4000fffe0ff */
[----:B------:R-:W-:Y:S01]  /*1a00*/  UIADD3 UR16, UPT, UPT, UR8, 0x2c400, URZ ;  /* 0x0002c40008107890 */ /* 0x000fe2000fffe0ff */
[----:B------:R-:W-:Y:S01]  /*1a10*/  UMOV UR30, 0x0 ;  /* 0x00000000001e7882 */ /* 0x000fe20000000000 */
[----:B------:R-:W-:Y:S01]  /*1a20*/  UMOV UR31, 0x10000000 ;  /* 0x10000000001f7882 */ /* 0x000fe20000000000 */
[----:B------:R-:W-:Y:S01]  /*1a30*/  UIADD3 UR10, UPT, UPT, UR67, 0x60, URZ ;  /* 0x00000060430a7890 */ /* 0x000fe2000fffe0ff */
[----:B------:R1:W-:Y:S01]  /*1a40*/  UTMALDG.3D [UR64], [UR4], desc[UR30] ;  /* 0x00001e40040075b4 */ /* 0x0003e20008011000 */
[----:B------:R-:W-:Y:S01]  /*1a50*/  UIADD3 UR8, UPT, UPT, UR8, 0x2e400, URZ ;  /* 0x0002e40008087890 */ /* 0x000fe2000fffe0ff */
[----:B------:R-:W-:Y:S01]  /*1a60*/  UMOV UR57, UR65 ;  /* 0x0000004100397c82 */ /* 0x000fe20008000000 */
        /* <DEDUP_REMOVED lines=8> */
[----:B------:R1:W-:Y:S01]  /*1af0*/  UTMALDG.3D [UR56], [UR4], desc[UR30] ;  /* 0x00001e38040075b4 */ /* 0x0003e20008011000 */
        /* <DEDUP_REMOVED lines=13> */
[----:B------:R1:W-:Y:S01]  /*1bd0*/  UTMALDG.3D [UR40], [UR4], desc[UR30] ;  /* 0x00001e28040075b4 */ /* 0x0003e20008011000 */
[----:B------:R1:W-:Y:S01]  /*1be0*/  UTMALDG.3D [UR32], [UR14], desc[UR30] ;  /* 0x00001e200e0075b4 */ /* 0x0003e20008011000 */
[----:B------:R1:W-:Y:S01]  /*1bf0*/  UTMALDG.3D [UR24], [UR14], desc[UR30] ;  /* 0x00001e180e0075b4 */ /* 0x0003e20008011000 */
[----:B------:R1:W-:Y:S01]  /*1c00*/  UTMALDG.3D [UR16], [UR14], desc[UR30] ;  /* 0x00001e100e0075b4 */ /* 0x0003e20008011000 */
[----:B------:R1:W-:Y:S01]  /*1c10*/  UTMALDG.3D [UR8], [UR14], desc[UR30] ;  /* 0x00001e080e0075b4 */ /* 0x0003e20008011000 */
[----:B------:R-:W-:Y:S01]  /*1c20*/  NOP ;  /* 0x0000000000007918 */ /* 0x000fe20000000000 */
.L_x_26:
[----:B-1----:R-:W-:Y:S05]  /*1c30*/  BSYNC.RECONVERGENT B0 ;  /* 0x0000000000007941 */ /* 0x002fea0003800200 */
.L_x_25:
[----:B------:R-:W-:Y:S01]  /*1c40*/  UIADD3 UR13, UPT, UPT, UR13, 0x1, URZ ;  /* 0x000000010d0d7890 */ /* 0x000fe2000fffe0ff */
[----:B------:R-:W-:Y:S01]  /*1c50*/  UMOV UR6, UR22 ;  /* 0x0000001600067c82 */ /* 0x000fe20008000000 */
[----:B------:R-:W-:Y:S02]  /*1c60*/  UMOV UR21, UR23 ;  /* 0x0000001700157c82 */ /* 0x000fe40008000000 */
[----:B------:R-:W-:-:S09]  /*1c70*/  UISETP.NE.AND UP0, UPT, UR13, UR23, UPT ;  /* 0x000000170d00728c */ /* 0x000fd2000bf05270 */
[----:B------:R-:W-:Y:S05]  /*1c80*/  BRA.U UP0, `(.L_x_27) ;  /* 0xfffffff900b07547 */ /* 0x000fea000b83ffff */
.L_x_20:
[----:B------:R-:W-:Y:S01]  /*1c90*/  ULEA UR4, UR22, UR7, 0x3 ;  /* 0x0000000716047291 */ /* 0x000fe2000f8e18ff */
[----:B-1----:R-:W-:Y:S01]  /*1ca0*/  SHF.L.U32 R2, R15, 0x1f, RZ ;  /* 0x0000001f0f027819 */ /* 0x002fe200000006ff */
[----:B------:R-:W-:Y:S01]  /*1cb0*/  @!P1 SYNCS.ARRIVE.TRANS64.A1T0 RZ, [UR7+0x68], RZ ;  /* 0x000068ffffff99a7 */ /* 0x000fe20008100007 */
[----:B------:R-:W-:-:S06]  /*1cc0*/  UISETP.GT.AND UP0, UPT, UR37, UR29, UPT ;  /* 0x0000001d2500728c */ /* 0x000fcc000bf04270 */
[----:B------:R1:W1:Y:S03]  /*1cd0*/  SYNCS.PHASECHK.TRANS64.TRYWAIT P1, [UR4+0x10], R2 ;  /* 0x00001002ff0075a7 */ /* 0x0002660008021104 */
[----:B------:R-:W-:Y:S05]  /*1ce0*/  BRA.U !UP0, `(.L_x_28) ;  /* 0x0000000508547547 */ /* 0x000fea000b800000 */
[----:B------:R-:W-:Y:S01]  /*1cf0*/  R2UR UR4, R6 ;  /* 0x00000000060472ca */ /* 0x000fe200000e0000 */
[----:B------:R-:W-:Y:S01]  /*1d00*/  UIADD3 UR13, UPT, UPT, UR46, UR21, URZ ;  /* 0x000000152e0d7290 */ /* 0x000fe2000fffe0ff */
[----:B------:R-:W-:-:S11]  /*1d10*/  UMOV UR6, UR22 ;  /* 0x0000001600067c82 */ /* 0x000fd60008000000 */
[----:B------:R-:W-:Y:S02]  /*1d20*/  UIADD3 UR58, UPT, UPT, UR4, 0x20, URZ ;  /* 0x00000020043a7890 */ /* 0x000fe4000fffe0ff */
[----:B------:R-:W-:Y:S02]  /*1d30*/  UIADD3 UR50, UPT, UPT, UR4, 0x40, URZ ;  /* 0x0000004004327890 */ /* 0x000fe4000fffe0ff */
[----:B------:R-:W-:-:S12]  /*1d40*/  UIADD3 UR42, UPT, UPT, UR4, 0x60, URZ ;  /* 0x00000060042a7890 */ /* 0x000fd8000fffe0ff */
.L_x_35:
[----:B------:R-:W-:Y:S01]  /*1d50*/  ULEA UR65, UR6, UR7, 0x3 ;  /* 0x0000000706417291 */ /* 0x000fe2000f8e18ff */
[----:B--2---:R-:W-:Y:S01]  /*1d60*/  @!P5 MOV R3, 0x18000 ;  /* 0x000180000003d802 */ /* 0x004fe20000000f00 */
[----:B-1----:R-:W-:Y:S10]  /*1d70*/  @P1 BRA `(.L_x_29) ;  /* 0x00000000000c1947 */ /* 0x002ff40003800000 */
[----:B------:R-:W-:-:S04]  /*1d80*/  SHF.L.U32 R5, R15, 0x1f, RZ ;  /* 0x0000001f0f057819 */ /* 0x000fc800000006ff */
[----:B------:R-:W1:Y:S02]  /*1d90*/  SYNCS.PHASECHK.TRANS64.TRYWAIT P0, [UR65+0x10], R5 ;  /* 0x00001005ff0075a7 */ /* 0x000e640008001141 */
[----:B-1----:R-:W-:Y:S05]  /*1da0*/  @!P0 BRA `(.L_x_30) ;  /* 0x0000006c00808947 */ /* 0x002fea0003800000 */
.L_x_29:
[----:B------:R2:W-:Y:S01]  /*1db0*/  @!P5 SYNCS.ARRIVE.TRANS64 RZ, [UR65], R3 ;  /* 0x00000003ffffd9a7 */ /* 0x0005e20008000041 */
[----:B------:R-:W-:Y:S04]  /*1dc0*/  BSSY.RECONVERGENT B0, `(.L_x_31) ;  /* 0x0000003000007945 */ /* 0x000fe80003800200 */
[----:B------:R-:W-:Y:S05]  /*1dd0*/  @P4 BRA `(.L_x_32) ;  /* 0x0000000000044947 */ /* 0x000fea0003800000 */
[----:B------:R-:W-:Y:S05]  /*1de0*/  BPT.TRAP 0x1 ;  /* 0x000000040000795c */ /* 0x000fea0000300000 */
.L_x_32:
[----:B------:R-:W-:Y:S05]  /*1df0*/  BSYNC.RECONVERGENT B0 ;  /* 0x0000000000007941 */ /* 0x000fea0003800200 */
.L_x_31:
        /* <DEDUP_REMOVED lines=14> */
[----:B------:R-:W-:Y:S02]  /*1ee0*/  UIADD3 UR4, UP1, UPT, UR38, 0x80, URZ ;  /* 0x0000008026047890 */ /* 0x000fe4000ff3e0ff */
        /* <DEDUP_REMOVED lines=16> */
[----:B------:R-:W-:Y:S01]  /*1ff0*/  UMOV UR68, UR12 ;  /* 0x0000000c00447c82 */ /* 0x000fe20008000000 */
        /* <DEDUP_REMOVED lines=31> */
.L_x_34:
[----:B-1----:R-:W-:Y:S05]  /*21f0*/  BSYNC.RECONVERGENT B0 ;  /* 0x0000000000007941 */ /* 0x002fea0003800200 */
.L_x_33:
[----:B------:R-:W-:Y:S01]  /*2200*/  UIADD3 UR21, UPT, UPT, UR21, 0x1, URZ ;  /* 0x0000000115157890 */ /* 0x000fe2000fffe0ff */
[----:B------:R-:W-:-:S03]  /*2210*/  UMOV UR6, UR22 ;  /* 0x0000001600067c82 */ /* 0x000fc60008000000 */
[----:B------:R-:W-:-:S09]  /*2220*/  UISETP.NE.AND UP0, UPT, UR21, UR13, UPT ;  /* 0x0000000d1500728c */ /* 0x000fd2000bf05270 */
[----:B------:R-:W-:Y:S05]  /*2230*/  BRA.U UP0, `(.L_x_35) ;  /* 0xfffffff900c47547 */ /* 0x000fea000b83ffff */
.L_x_28:
[----:B-1----:R-:W-:Y:S01]  /*2240*/  LEA R2, R14, UR7, 0x3 ;  /* 0x000000070e027c11 */ /* 0x002fe2000f8e18ff */
[----:B------:R-:W-:Y:S01]  /*2250*/  NOP ;  /* 0x0000000000007918 */ /* 0x000fe20000000000 */
[----:B--2---:R-:W-:Y:S02]  /*2260*/  SHF.L.U32 R3, R12, 0x1f, RZ ;  /* 0x0000001f0c037819 */ /* 0x004fe400000006ff */
[----:B------:R-:W-:Y:S02]  /*2270*/  LEA R4, R14, UR7, 0x4 ;  /* 0x000000070e047c11 */ /* 0x000fe4000f8e20ff */
[----:B------:R-:W1:Y:S02]  /*2280*/  SYNCS.PHASECHK.TRANS64.TRYWAIT P0, [R2+URZ+0x70], R3 ;  /* 0x00007003020075a7 */ /* 0x000e6400080011ff */
[----:B-1----:R-:W-:Y:S05]  /*2290*/  @!P0 BRA `(.L_x_36) ;  /* 0x00000068005c8947 */ /* 0x002fea0003800000 */
.L_x_136:
[----:B------:R-:W2:Y:S01]  /*22a0*/  LDS.128 R4, [R4+0x100] ;  /* 0x0001000004047984 */ /* 0x000ea20000000c00 */
[----:B------:R-:W-:Y:S01]  /*22b0*/  R2UR UR5, R69 ;  /* 0x00000000450572ca */ /* 0x000fe200000e0000 */
[----:B-1----:R-:W-:Y:S01]  /*22c0*/  VIADD R2, R2, 0x80 ;  /* 0x0000008002027836 */ /* 0x002fe20000000000 */
[----:B---3--:R-:W-:Y:S01]  /*22d0*/  ISETP.GE.AND P0, PT, R26, 0x1, PT ;  /* 0x000000011a00780c */ /* 0x008fe20003f06270 */
[----:B------:R-:W-:Y:S01]  /*22e0*/  @!PT LDS RZ, [RZ] ;  /* 0x00000000fffff984 */ /* 0x000fe20000000800 */
[----:B------:R-:W-:Y:S01]  /*22f0*/  @!PT LDS RZ, [RZ] ;  /* 0x00000000fffff984 */ /* 0x000fe20000000800 */
[----:B------:R-:W-:Y:S01]  /*2300*/  @!PT LDS RZ, [RZ] ;  /* 0x00000000fffff984 */ /* 0x000fe20000000800 */
[----:B------:R-:W-:Y:S01]  /*2310*/  @!PT LDS RZ, [RZ] ;  /* 0x00000000fffff984 */ /* 0x000fe20000000800 */
[----:B------:R1:W-:Y:S06]  /*2320*/  MEMBAR.ALL.CTA ;  /* 0x0000000000007992 */ /* 0x0003ec0000008000 */
[----:B-1----:R-:W1:Y:S01]  /*2330*/  FENCE.VIEW.ASYNC.S ;  /* 0x00000000000073c6 */ /* 0x002e620000000000 */
[----:B------:R-:W-:-:S04]  /*2340*/  PRMT R2, RZ, 0x654, R2 ;  /* 0x00000654ff027816 */ /* 0x000fc80000000002 */
[----:B-1----:R1:W-:Y:S01]  /*2350*/  SYNCS.ARRIVE.TRANS64.RED.A1T0 RZ, [R2+URZ], RZ ;  /* 0x000000ff02ff79a7 */ /* 0x0023e200081004ff */
[----:B--2---:R-:W-:-:S13]  /*2360*/  LOP3.LUT P2, RZ, R6, 0x1, RZ, 0xc0, !PT ;  /* 0x0000000106ff7812 */ /* 0x004fda000784c0ff */
[----:B------:R-:W-:Y:S01]  /*2370*/  @P2 SHF.R.U32.HI R3, RZ, 0x10, R5 ;  /* 0x00000010ff032819 */ /* 0x000fe20000011605 */
[----:B------:R-:W-:Y:S01]  /*2380*/  VOTEU.ANY UP0, P2 ;  /* 0x0000000000ff7886 */ /* 0x000fe20001000100 */
[----:B------:R-:W-:Y:S02]  /*2390*/  @P2 MOV R13, R4 ;  /* 0x00000004000d2202 */ /* 0x000fe40000000f00 */
[----:B------:R-:W-:Y:S02]  /*23a0*/  @P2 R2UR.BROADCAST UR4, R3 ;  /* 0x00000000030422ca */ /* 0x000fe400008e0000 */
[----:B------:R-:W-:-:S11]  /*23b0*/  @P2 LOP3.LUT R11, R5, 0xffff, RZ, 0xc0, !PT ;  /* 0x0000ffff050b2812 */ /* 0x000fd600078ec0ff */
[----:B------:R-:W-:Y:S02]  /*23c0*/  @UP0 UMOV UR5, UR4 ;  /* 0x0000000400050c82 */ /* 0x000fe40008000000 */
[----:B------:R-:W-:Y:S01]  /*23d0*/  IMAD.U32 R69, RZ, RZ, UR5 ;  /* 0x00000005ff457e24 */ /* 0x000fe2000f8e00ff */
[----:B-1----:R-:W-:Y:S06]  /*23e0*/  @!P0 BRA `(.L_x_37) ;  /* 0x0000000000b88947 */ /* 0x002fec0003800000 */
[----:B------:R-:W4:Y:S01]  /*23f0*/  LDC.64 R4, c[0x0][0xb18] ;  /* 0x0002c600ff047b82 */ /* 0x000f220000000a00 */
[----:B------:R-:W-:-:S07]  /*2400*/  ISETP.NE.AND P3, PT, R26, 0x1, PT ;  /* 0x000000011a00780c */ /* 0x000fce0003f65270 */
[----:B------:R-:W1:Y:S08]  /*2410*/  LDC.64 R6, c[0x0][0xb10] ;  /* 0x0002c400ff067b82 */ /* 0x000e700000000a00 */
[----:B------:R-:W2:Y:S08]  /*2420*/  LDC R16, c[0x0][0xb20] ;  /* 0x0002c800ff107b82 */ /* 0x000eb00000000800 */
[----:B------:R-:W3:Y:S01]  /*2430*/  LDC R18, c[0x0][0xb0c] ;  /* 0x0002c300ff127b82 */ /* 0x000ee20000000800 */
[----:B----4-:R-:W-:Y:S01]  /*2440*/  IMAD.HI.U32 R17, R0, R5, RZ ;  /* 0x0000000500117227 */ /* 0x010fe200078e00ff */
[----:B------:R-:W-:-:S03]  /*2450*/  ISETP.NE.AND P0, PT, R4, 0x1, PT ;  /* 0x000000010400780c */ /* 0x000fc60003f05270 */
[----:B------:R-:W-:-:S03]  /*2460*/  IMAD.HI.U32 R5, R11, R5, RZ ;  /* 0x000000050b057227 */ /* 0x000fc600078e00ff */
[----:B------:R-:W4:Y:S01]  /*2470*/  LDC.64 R2, c[0x0][0xb28] ;  /* 0x0002ca00ff027b82 */ /* 0x000f220000000a00 */
[----:B-1----:R-:W-:-:S04]  /*2480*/  IMAD.HI.U32 R20, R9, R6, RZ ;  /* 0x0000000609147227 */ /* 0x002fc800078e00ff */
[----:B------:R-:W-:Y:S01]  /*2490*/  IMAD.HI.U32 R22, R13, R6, RZ ;  /* 0x000000060d167227 */ /* 0x000fe200078e00ff */
[----:B------:R-:W-:Y:S02]  /*24a0*/  SHF.R.U32.HI R20, RZ, R7, R20 ;  /* 0x00000007ff147219 */ /* 0x000fe40000011614 */
[-C--:B--2---:R-:W-:Y:S02]  /*24b0*/  SHF.R.U32.HI R17, RZ, R16.reuse, R17 ;  /* 0x00000010ff117219 */ /* 0x084fe40000011611 */
[----:B------:R-:W-:Y:S02]  /*24c0*/  SHF.R.U32.HI R16, RZ, R16, R5 ;  /* 0x00000010ff107219 */ /* 0x000fe40000011605 */
[----:B------:R-:W-:Y:S02]  /*24d0*/  SEL R17, R0, R17, !P0 ;  /* 0x0000001100117207 */ /* 0x000fe40004000000 */
[----:B------:R-:W-:Y:S02]  /*24e0*/  SHF.R.U32.HI R22, RZ, R7, R22 ;  /* 0x00000007ff167219 */ /* 0x000fe40000011616 */
[----:B---3--:R-:W-:-:S02]  /*24f0*/  ISETP.NE.AND P1, PT, R18, 0x1, PT ;  /* 0x000000011200780c */ /* 0x008fc40003f25270 */
[----:B------:R-:W-:Y:S02]  /*2500*/  SEL R5, R11, R16, !P0 ;  /* 0x000000100b057207 */ /* 0x000fe40004000000 */
[----:B------:R-:W-:Y:S02]  /*2510*/  SEL R19, R9, R20, !P1 ;  /* 0x0000001409137207 */ /* 0x000fe40004800000 */
[----:B------:R-:W-:Y:S01]  /*2520*/  SEL R7, R13, R22, !P1 ;  /* 0x000000160d077207 */ /* 0x000fe20004800000 */
[----:B----4-:R-:W-:-:S04]  /*2530*/  IMAD.HI.U32 R20, R17, R2, RZ ;  /* 0x0000000211147227 */ /* 0x010fc800078e00ff */
[----:B------:R-:W-:Y:S01]  /*2540*/  IMAD.HI.U32 R6, R19, R2, RZ ;  /* 0x0000000213067227 */ /* 0x000fe200078e00ff */
[----:B------:R-:W-:-:S04]  /*2550*/  @P3 SHF.R.U32.HI R17, RZ, R3, R20 ;  /* 0x00000003ff113219 */ /* 0x000fc80000011614 */
        /* <DEDUP_REMOVED lines=8> */
[----:B------:R-:W-:-:S04]  /*25e0*/  @!P0 IMAD.HI.U32 R16, R7, R2, RZ ;  /* 0x0000000207108227 */ /* 0x000fc800078e00ff */
[----:B------:R-:W-:Y:S01]  /*25f0*/  IMAD.MOV R2, RZ, RZ, -R6 ;  /* 0x000000ffff027224 */ /* 0x000fe200078e0a06 */
[----:B------:R-:W-:-:S03]  /*2600*/  @!P0 SHF.R.U32.HI R16, RZ, R3, R16 ;  /* 0x00000003ff108219 */ /* 0x000fc60000011610 */
[----:B------:R-:W-:Y:S01]  /*2610*/  IMAD R2, R26, R2, R5 ;  /* 0x000000021a027224 */ /* 0x000fe200078e0205 */
[----:B------:R-:W-:Y:S02]  /*2620*/  @!P0 SEL R3, R7, R16, !P3 ;  /* 0x0000001007038207 */ /* 0x000fe40005800000 */
[----:B------:R-:W-:-:S03]  /*2630*/  IADD3 R16, PT, PT, -R5, RZ, RZ ;  /* 0x000000ff05107210 */ /* 0x000fc60007ffe1ff */
[--C-:B------:R-:W-:Y:S02]  /*2640*/  @!P0 IMAD.IADD R6, R6, 0x1, -R3.reuse ;  /* 0x0000000106068824 */ /* 0x100fe400078e0a03 */
[----:B------:R-:W-:Y:S01]  /*2650*/  @!P0 IMAD R3, R2, R19, R3 ;  /* 0x0000001302038224 */ /* 0x000fe200078e0203 */
[----:B------:R-:W-:Y:S01]  /*2660*/  IADD3 R2, PT, PT, -R7, RZ, RZ ;  /* 0x000000ff07027210 */ /* 0x000fe20007ffe1ff */
[----:B------:R-:W-:Y:S02]  /*2670*/  @!P0 IMAD R5, R26, R6, R7 ;  /* 0x000000061a058224 */ /* 0x000fe400078e0207 */
[----:B------:R-:W-:Y:S02]  /*2680*/  IMAD R11, R4, R16, R11 ;  /* 0x00000010040b7224 */ /* 0x000fe400078e020b */
[----:B------:R-:W-:Y:S02]  /*2690*/  @!P0 IMAD.MOV.U32 R7, RZ, RZ, R3 ;  /* 0x000000ffff078224 */ /* 0x000fe400078e0003 */
[----:B------:R-:W-:-:S02]  /*26a0*/  IMAD R2, R18, R2, R13 ;  /* 0x0000000212027224 */ /* 0x000fc400078e020d */
[----:B------:R-:W-:Y:S02]  /*26b0*/  IMAD R11, R5, R4, R11 ;  /* 0x00000004050b7224 */ /* 0x000fe400078e020b */
[----:B------:R-:W-:Y:S02]  /*26c0*/  IMAD R13, R7, R18, R2 ;  /* 0x00000012070d7224 */ /* 0x000fe400078e0202 */
.L_x_37:
[----:B------:R-:W1:Y:S02]  /*26d0*/  LDCU UR4, c[0x0][0xb30] ;  /* 0x00016600ff0477ac */ /* 0x000e640008000800 */
[----:B-1----:R-:W-:-:S09]  /*26e0*/  UISETP.NE.AND UP0, UPT, UR4, 0x1, UPT ;  /* 0x000000010400788c */ /* 0x002fd2000bf05270 */
[----:B------:R-:W-:Y:S05]  /*26f0*/  BRA.U UP0, `(.L_x_38) ;  /* 0x0000000100407547 */ /* 0x000fea000b800000 */
[----:B------:R-:W1:Y:S08]  /*2700*/  LDC.64 R4, c[0x0][0xb10] ;  /* 0x0002c400ff047b82 */ /* 0x000e700000000a00 */
[----:B------:R-:W2:Y:S08]  /*2710*/  LDC.64 R2, c[0x0][0xb18] ;  /* 0x0002c600ff027b82 */ /* 0x000eb00000000a00 */
[----:B------:R-:W3:Y:S08]  /*2720*/  LDC R6, c[0x0][0xb20] ;  /* 0x0002c800ff067b82 */ /* 0x000ef00000000800 */
[----:B------:R-:W4:Y:S01]  /*2730*/  LDC R16, c[0x0][0xb0c] ;  /* 0x0002c300ff107b82 */ /* 0x000f220000000800 */
[----:B-1----:R-:W-:-:S05]  /*2740*/  IMAD.HI.U32 R4, R13, R4, RZ ;  /* 0x000000040d047227 */ /* 0x002fca00078e00ff */
[----:B------:R-:W-:Y:S01]  /*2750*/  SHF.R.U32.HI R4, RZ, R5, R4 ;  /* 0x00000005ff047219 */ /* 0x000fe20000011604 */
[----:B--2---:R-:W-:Y:S01]  /*2760*/  IMAD.HI.U32 R3, R11, R3, RZ ;  /* 0x000000030b037227 */ /* 0x004fe200078e00ff */
[----:B------:R-:W-:-:S04]  /*2770*/  ISETP.NE.AND P0, PT, R2, 0x1, PT ;  /* 0x000000010200780c */ /* 0x000fc80003f05270 */
[----:B---3--:R-:W-:-:S04]  /*2780*/  SHF.R.U32.HI R6, RZ, R6, R3 ;  /* 0x00000006ff067219 */ /* 0x008fc80000011603 */
[----:B------:R-:W-:Y:S02]  /*2790*/  SEL R3, R11, R6, !P0 ;  /* 0x000000060b037207 */ /* 0x000fe40004000000 */
[----:B----4-:R-:W-:-:S04]  /*27a0*/  ISETP.NE.AND P1, PT, R16, 0x1, PT ;  /* 0x000000011000780c */ /* 0x010fc80003f25270 */
[----:B------:R-:W-:-:S05]  /*27b0*/  SEL R4, R13, R4, !P1 ;  /* 0x000000040d047207 */ /* 0x000fca0004800000 */
[----:B------:R-:W-:Y:S02]  /*27c0*/  IMAD.IADD R5, R3, 0x1, -R4 ;  /* 0x0000000103057824 */ /* 0x000fe400078e0a04 */
[----:B------:R-:W-:Y:S02]  /*27d0*/  IMAD.IADD R3, R4, 0x1, -R3 ;  /* 0x0000000104037824 */ /* 0x000fe400078e0a03 */
[----:B------:R-:W-:Y:S02]  /*27e0*/  IMAD R13, R5, R16, R13 ;  /* 0x00000010050d7224 */ /* 0x000fe400078e020d */
[----:B------:R-:W-:-:S07]  /*27f0*/  IMAD R11, R3, R2, R11 ;  /* 0x00000002030b7224 */ /* 0x000fce00078e020b */
.L_x_38:
[----:B------:R-:W-:Y:S01]  /*2800*/  VIADD R14, R14, 0x1 ;  /* 0x000000010e0e7836 */ /* 0x000fe20000000000 */
[----:B------:R-:W-:Y:S01]  /*2810*/  PLOP3.LUT P1, PT, PT, PT, PT, 0x80, 0x8 ;  /* 0x000000000008781c */ /* 0x000fe20003f2f070 */
[----:B------:R-:W-:Y:S02]  /*2820*/  IMAD.IADD R21, R13, 0x1, R68 ;  /* 0x000000010d157824 */ /* 0x000fe400078e0244 */
[----:B------:R-:W-:Y:S01]  /*2830*/  IMAD.IADD R20, R11, 0x1, R66 ;  /* 0x000000010b147824 */ /* 0x000fe200078e0242 */
[----:B------:R-:W-:-:S04]  /*2840*/  ISETP.NE.AND P0, PT, R14, 0x2, PT ;  /* 0x000000020e00780c */ /* 0x000fc80003f05270 */
[----:B------:R-:W-:Y:S02]  /*2850*/  SEL R3, RZ, 0x1, P0 ;  /* 0x00000001ff037807 */ /* 0x000fe40000000000 */
[----:B------:R-:W-:Y:S02]  /*2860*/  SEL R14, R14, RZ, P0 ;  /* 0x000000ff0e0e7207 */ /* 0x000fe40000000000 */
[----:B------:R-:W-:Y:S01]  /*2870*/  LOP3.LUT R12, R12, R3, RZ, 0x3c, !PT ;  /* 0x000000030c0c7212 */ /* 0x000fe200078e3cff */
[----:B------:R-:W-:Y:S06]  /*2880*/  @P2 BRA `(.L_x_39) ;  /* 0xffffffec00242947 */ /* 0x000fec000383ffff */
[----:B------:R-:W-:Y:S01]  /*2890*/  UIADD3 UR7, UPT, UPT, UR7, 0x10, URZ ;  /* 0x0000001007077890 */ /* 0x000fe2000fffe0ff */
[----:B------:R-:W-:-:S03]  /*28a0*/  SHF.L.U32 R3, R15, 0x1f, RZ ;  /* 0x0000001f0f037819 */ /* 0x000fc600000006ff */
[----:B------:R-:W-:-:S09]  /*28b0*/  ULEA UR4, UR22, UR7, 0x3 ;  /* 0x0000000716047291 */ /* 0x000fd2000f8e18ff */
[----:B------:R-:W1:Y:S02]  /*28c0*/  SYNCS.PHASECHK.TRANS64.TRYWAIT P0, [UR4], R3 ;  /* 0x00000003ff0075a7 */ /* 0x000e640008001104 */
[----:B-1----:R-:W-:Y:S05]  /*28d0*/  @!P0 BRA `(.L_x_40) ;  /* 0x0000006000e08947 */ /* 0x002fea0003800000 */
.L_x_138:
[----:B------:R-:W-:-:S04]  /*28e0*/  UIADD3 UR4, UPT, UPT, UR22, 0x1, URZ ;  /* 0x0000000116047890 */ /* 0x000fc8000fffe0ff */
[----:B------:R-:W-:-:S04]  /*28f0*/  UISETP.NE.AND UP0, UPT, UR4, 0x2, UPT ;  /* 0x000000020400788c */ /* 0x000fc8000bf05270 */
[----:B------:R-:W-:Y:S02]  /*2900*/  USEL UR5, URZ, 0x1, UP0 ;  /* 0x00000001ff057887 */ /* 0x000fe40008000000 */
[----:B------:R-:W-:-:S04]  /*2910*/  USEL UR4, UR4, URZ, UP0 ;  /* 0x000000ff04047287 */ /* 0x000fc80008000000 */
[----:B------:R-:W-:Y:S01]  /*2920*/  ULEA UR4, UR4, UR7, 0x3 ;  /* 0x0000000704047291 */ /* 0x000fe2000f8e18ff */
[----:B-1----:R-:W-:-:S04]  /*2930*/  LOP3.LUT R3, R15, UR5, RZ, 0x3c, !PT ;  /* 0x000000050f037c12 */ /* 0x002fc8000f8e3cff */
[----:B------:R-:W-:Y:S01]  /*2940*/  SHF.L.U32 R3, R3, 0x1f, RZ ;  /* 0x0000001f03037819 */ /* 0x000fe200000006ff */
[----:B----4-:R-:W-:-:S07]  /*2950*/  IMAD.U32 R0, RZ, RZ, UR4 ;  /* 0x00000004ff007e24 */ /* 0x010fce000f8e00ff */
.L_x_41:
[----:B-1----:R1:W2:Y:S02]  /*2960*/  SYNCS.PHASECHK.TRANS64.TRYWAIT P0, [R0+URZ], R3 ;  /* 0x00000003000075a7 */ /* 0x0022a400080011ff */
[----:B--2---:R-:W-:Y:S05]  /*2970*/  @!P0 NANOSLEEP.SYNCS 0x989680 ;  /* 0x009896800000895d */ /* 0x004fea0003900000 */
[----:B------:R-:W2:Y:S02]  /*2980*/  @!P0 SYNCS.PHASECHK.TRANS64 P0, [R0+URZ], R3 ;  /* 0x00000003000085a7 */ /* 0x000ea400080010ff */
[----:B--2---:R-:W-:Y:S05]  /*2990*/  @P0 EXIT ;  /* 0x000000000000094d */ /* 0x004fea0003800000 */
[----:B------:R-:W-:Y:S05]  /*29a0*/  BRA `(.L_x_41) ;  /* 0xfffffffc00ec7947 */ /* 0x000fea000383ffff */
.L_x_17:
[----:B------:R-:W-:-:S04]  /*29b0*/  UISETP.NE.AND UP1, UPT, UR45, URZ, UPT ;  /* 0x000000ff2d00728c */ /* 0x000fc8000bf25270 */
[----:B------:R-:W-:-:S09]  /*29c0*/  UISETP.NE.OR UP1, UPT, UR10, 0x1, UP1 ;  /* 0x000000010a00788c */ /* 0x000fd20008f25670 */
[----:B------:R-:W-:Y:S05]  /*29d0*/  BRA.U UP1, `(.L_x_42) ;  /* 0x0000000501487547 */ /* 0x000fea000b800000 */
[----:B------:R-:W-:Y:S01]  /*29e0*/  ISETP.NE.AND P2, PT, R2, RZ, PT ;  /* 0x000000ff0200720c */ /* 0x000fe20003f45270 */
[----:B------:R-:W-:Y:S01]  /*29f0*/  IMAD.MOV.U32 R12, RZ, RZ, 0x1 ;  /* 0x00000001ff0c7424 */ /* 0x000fe200078e00ff */
[----:B------:R-:W-:Y:S02]  /*2a00*/  CS2R R10, SRZ ;  /* 0x00000000000a7805 */ /* 0x000fe4000001ff00 */
[----:B------:R-:W-:Y:S01]  /*2a10*/  CS2R R8, SRZ ;  /* 0x0000000000087805 */ /* 0x000fe2000001ff00 */
[----:B------:R-:W-:Y:S01]  /*2a20*/  UMOV UR6, 0x400 ;  /* 0x0000040000067882 */ /* 0x000fe20000000000 */
[----:B------:R-:W-:Y:S01]  /*2a30*/  UMOV UR5, URZ ;  /* 0x000000ff00057c82 */ /* 0x000fe20008000000 */
[----:B------:R-:W-:-:S12]  /*2a40*/  ULEA UR6, UR45, UR6, 0x18 ;  /* 0x000000062d067291 */ /* 0x000fd8000f8ec0ff */
.L_x_46:
[----:B------:R-:W-:Y:S02]  /*2a50*/  LEA R0, R8, UR6, 0x3 ;  /* 0x0000000608007c11 */ /* 0x000fe4000f8e18ff */
[----:B------:R-:W-:-:S03]  /*2a60*/  SHF.L.U32 R5, R9, 0x1f, RZ ;  /* 0x0000001f09057819 */ /* 0x000fc600000006ff */
[----:B------:R-:W-:Y:S01]  /*2a70*/  VIADD R4, R0, 0xe0 ;  /* 0x000000e000047836 */ /* 0x000fe20000000000 */
[----:B------:R-:W1:Y:S02]  /*2a80*/  SYNCS.PHASECHK.TRANS64.TRYWAIT P0, [R0+URZ+0xd0], R5 ;  /* 0x0000d005000075a7 */ /* 0x000e6400080011ff */
[----:B-1----:R-:W-:Y:S05]  /*2a90*/  @!P0 BRA `(.L_x_43) ;  /* 0x0000006000888947 */ /* 0x002fea0003800000 */
.L_x_139:
[----:B------:R-:W-:Y:S01]  /*2aa0*/  ULEA UR4, UR5, UR6, 0x3 ;  /* 0x0000000605047291 */ /* 0x000fe2000f8e18ff */
[----:B------:R-:W-:Y:S02]  /*2ab0*/  PRMT R4, RZ, 0x654, R4 ;  /* 0x00000654ff047816 */ /* 0x000fe40000000004 */
[----:B-1----:R-:W-:Y:S01]  /*2ac0*/  SHF.L.U32 R5, R12, 0x1f, RZ ;  /* 0x0000001f0c057819 */ /* 0x002fe200000006ff */
[----:B------:R-:W-:Y:S01]  /*2ad0*/  UIADD3 UR7, UPT, UPT, UR4, 0x70, URZ ;  /* 0x0000007004077890 */ /* 0x000fe2000fffe0ff */
[----:B------:R1:W-:Y:S05]  /*2ae0*/  SYNCS.ARRIVE.TRANS64.RED.A1T0 RZ, [R4+URZ], RZ ;  /* 0x000000ff04ff79a7 */ /* 0x0003ea00081004ff */
[----:B------:R-:W-:Y:S01]  /*2af0*/  IMAD.U32 R7, RZ, RZ, UR7 ;  /* 0x00000007ff077e24 */ /* 0x000fe2000f8e00ff */
[----:B------:R-:W2:Y:S04]  /*2b00*/  SYNCS.PHASECHK.TRANS64.TRYWAIT P0, [UR4+0x80], R5 ;  /* 0x00008005ff0075a7 */ /* 0x000ea80008001104 */
[----:B------:R-:W-:Y:S01]  /*2b10*/  PRMT R6, R2, 0x654, R7 ;  /* 0x0000065402067816 */ /* 0x000fe20000000007 */
[----:B-1----:R-:W-:Y:S01]  /*2b20*/  @!P2 IMAD.MOV.U32 R4, RZ, RZ, 0x10 ;  /* 0x00000010ff04a424 */ /* 0x002fe200078e00ff */
[----:B--2---:R-:W-:Y:S06]  /*2b30*/  @!P0 BRA `(.L_x_44) ;  /* 0x0000006000748947 */ /* 0x004fec0003800000 */
.L_x_141:
[----:B------:R-:W-:Y:S01]  /*2b40*/  ULEA UR8, UR5, UR6, 0x4 ;  /* 0x0000000605087291 */ /* 0x000fe2000f8e20ff */
[----:B------:R-:W-:Y:S01]  /*2b50*/  SEL R3, R6, R3, !P2 ;  /* 0x0000000306037207 */ /* 0x000fe20005000000 */
[----:B------:R-:W-:Y:S01]  /*2b60*/  UIADD3 UR9, UPT, UPT, UR4, 0x70, URZ ;  /* 0x0000007004097890 */ /* 0x000fe2000fffe0ff */
[----:B-1----:R-:W-:Y:S01]  /*2b70*/  LEA R0, R11, UR6, 0x3 ;  /* 0x000000060b007c11 */ /* 0x002fe2000f8e18ff */
[----:B------:R-:W-:Y:S01]  /*2b80*/  UIADD3 UR8, UPT, UPT, UR8, 0x100, URZ ;  /* 0x0000010008087890 */ /* 0x000fe2000fffe0ff */
[----:B------:R-:W-:Y:S01]  /*2b90*/  SHF.L.U32 R5, R10, 0x1f, RZ ;  /* 0x0000001f0a057819 */ /* 0x000fe200000006ff */
[----:B------:R1:W-:Y:S01]  /*2ba0*/  @!P2 SYNCS.ARRIVE.TRANS64.RED RZ, [R3+URZ], R4 ;  /* 0x0000000403ffa9a7 */ /* 0x0003e200080004ff */
[----:B------:R-:W-:Y:S01]  /*2bb0*/  UIADD3 UR4, UPT, UPT, UR5, 0x1, URZ ;  /* 0x0000000105047890 */ /* 0x000fe2000fffe0ff */
[----:B------:R-:W-:-:S03]  /*2bc0*/  VIADD R8, R8, 0x1 ;  /* 0x0000000108087836 */ /* 0x000fc60000000000 */
[----:B------:R-:W-:Y:S02]  /*2bd0*/  UISETP.NE.AND UP0, UPT, UR4, 0x2, UPT ;  /* 0x000000020400788c */ /* 0x000fe4000bf05270 */
[----:B------:R-:W-:Y:S06]  /*2be0*/  UGETNEXTWORKID.BROADCAST [UR8], [UR9] ;  /* 0x00000000080073ca */ /* 0x000fec0008000100 */
[----:B------:R-:W-:Y:S01]  /*2bf0*/  USEL UR7, URZ, 0x1, UP0 ;  /* 0x00000001ff077887 */ /* 0x000fe20008000000 */
[----:B------:R-:W-:Y:S01]  /*2c00*/  ISETP.NE.AND P0, PT, R8, 0x2, PT ;  /* 0x000000020800780c */ /* 0x000fe20003f05270 */
[----:B------:R-:W-:Y:S01]  /*2c10*/  USEL UR5, UR4, URZ, UP0 ;  /* 0x000000ff04057287 */ /* 0x000fe20008000000 */
[----:B------:R-:W2:Y:S03]  /*2c20*/  SYNCS.PHASECHK.TRANS64.TRYWAIT P1, [R0+URZ+0x70], R5 ;  /* 0x00007005000075a7 */ /* 0x000ea600080211ff */
[----:B------:R-:W-:Y:S01]  /*2c30*/  LOP3.LUT R12, R12, UR7, RZ, 0x3c, !PT ;  /* 0x000000070c0c7c12 */ /* 0x000fe2000f8e3cff */
[----:B-12---:R-:W-:Y:S07]  /*2c40*/  @!P1 BRA `(.L_x_45) ;  /* 0x0000006000489947 */ /* 0x006fee0003800000 */
.L_x_142:
[C---:B------:R-:W-:Y:S01]  /*2c50*/  LEA R4, R11.reuse, UR6, 0x4 ;  /* 0x000000060b047c11 */ /* 0x040fe2000f8e20ff */
[----:B-1----:R-:W-:Y:S01]  /*2c60*/  VIADD R0, R0, 0x80 ;  /* 0x0000008000007836 */ /* 0x002fe20000000000 */
[----:B------:R-:W-:Y:S01]  /*2c70*/  SEL R8, R8, RZ, P0 ;  /* 0x000000ff08087207 */ /* 0x000fe20000000000 */
[----:B------:R-:W-:-:S03]  /*2c80*/  VIADD R11, R11, 0x1 ;  /* 0x000000010b0b7836 */ /* 0x000fc60000000000 */
[----:B------:R-:W1:Y:S01]  /*2c90*/  LDS.128 R4, [R4+0x100] ;  /* 0x0001000004047984 */ /* 0x000e620000000c00 */
[----:B------:R-:W-:Y:S02]  /*2ca0*/  PRMT R0, RZ, 0x654, R0 ;  /* 0x00000654ff007816 */ /* 0x000fe40000000000 */
[C---:B------:R-:W-:Y:S01]  /*2cb0*/  ISETP.NE.AND P1, PT, R11.reuse, 0x2, PT ;  /* 0x000000020b00780c */ /* 0x040fe20003f25270 */
[----:B------:R-:W-:Y:S01]  /*2cc0*/  @!PT LDS RZ, [RZ] ;  /* 0x00000000fffff984 */ /* 0x000fe20000000800 */
[----:B------:R-:W-:Y:S01]  /*2cd0*/  @!PT LDS RZ, [RZ] ;  /* 0x00000000fffff984 */ /* 0x000fe20000000800 */
[----:B------:R-:W-:Y:S01]  /*2ce0*/  @!PT LDS RZ, [RZ] ;  /* 0x00000000fffff984 */ /* 0x000fe20000000800 */
[----:B------:R-:W-:Y:S01]  /*2cf0*/  @!PT LDS RZ, [RZ] ;  /* 0x00000000fffff984 */ /* 0x000fe20000000800 */
[----:B------:R2:W-:Y:S06]  /*2d00*/  MEMBAR.ALL.CTA ;  /* 0x0000000000007992 */ /* 0x0005ec0000008000 */
[----:B--2---:R-:W2:Y:S01]  /*2d10*/  FENCE.VIEW.ASYNC.S ;  /* 0x00000000000073c6 */ /* 0x004ea20000000000 */
[----:B------:R-:W-:Y:S01]  /*2d20*/  SEL R11, R11, RZ, P1 ;  /* 0x000000ff0b0b7207 */ /* 0x000fe20000800000 */
[----:B--2---:R2:W-:Y:S01]  /*2d30*/  SYNCS.ARRIVE.TRANS64.RED.A1T0 RZ, [R0+URZ], RZ ;  /* 0x000000ff00ff79a7 */ /* 0x0045e200081004ff */
[----:B-1----:R-:W-:-:S02]  /*2d40*/  LOP3.LUT P3, RZ, R6, 0x1, RZ, 0xc0, !PT ;  /* 0x0000000106ff7812 */ /* 0x002fc4000786c0ff */
[----:B------:R-:W-:-:S04]  /*2d50*/  SEL R5, RZ, 0x1, P1 ;  /* 0x00000001ff057807 */ /* 0x000fc80000800000 */
[----:B------:R-:W-:Y:S02]  /*2d60*/  LOP3.LUT R10, R10, R5, RZ, 0x3c, !PT ;  /* 0x000000050a0a7212 */ /* 0x000fe400078e3cff */
[----:B--2---:R-:W-:-:S04]  /*2d70*/  SEL R0, RZ, 0x1, P0 ;  /* 0x00000001ff007807 */ /* 0x004fc80000000000 */
[----:B------:R-:W-:Y:S01]  /*2d80*/  LOP3.LUT R9, R9, R0, RZ, 0x3c, !PT ;  /* 0x0000000009097212 */ /* 0x000fe200078e3cff */
[----:B------:R-:W-:Y:S06]  /*2d90*/  @P3 BRA `(.L_x_46) ;  /* 0xfffffffc002c3947 */ /* 0x000fec000383ffff */
[----:B------:R-:W-:Y:S01]  /*2da0*/  ULEA UR4, UR5, UR6, 0x3 ;  /* 0x0000000605047291 */ /* 0x000fe2000f8e18ff */
[----:B------:R-:W-:-:S08]  /*2db0*/  SHF.L.U32 R3, R12, 0x1f, RZ ;  /* 0x0000001f0c037819 */ /* 0x000fd000000006ff */
[----:B------:R-:W1:Y:S02]  /*2dc0*/  SYNCS.PHASECHK.TRANS64 P0, [UR4+0x80], R3 ;  /* 0x00008003ff0075a7 */ /* 0x000e640008001004 */
[----:B-1----:R-:W-:Y:S05]  /*2dd0*/  @P0 BRA `(.L_x_47) ;  /* 0x0000000000080947 */ /* 0x002fea0003800000 */
[----:B------:R-:W1:Y:S02]  /*2de0*/  SYNCS.PHASECHK.TRANS64.TRYWAIT P0, [UR4+0x80], R3 ;  /* 0x00008003ff0075a7 */ /* 0x000e640008001104 */
[----:B-1----:R-:W-:Y:S05]  /*2df0*/  @!P0 BRA `(.L_x_48) ;  /* 0x0000005c00f08947 */ /* 0x002fea0003800000 */
.L_x_47:
[----:B------:R-:W-:-:S04]  /*2e00*/  UIADD3 UR7, UPT, UPT, UR5, 0x1, URZ ;  /* 0x0000000105077890 */ /* 0x000fc8000fffe0ff */
[----:B------:R-:W-:-:S04]  /*2e10*/  UISETP.NE.AND UP0, UPT, UR7, 0x2, UPT ;  /* 0x000000020700788c */ /* 0x000fc8000bf05270 */
[----:B------:R-:W-:Y:S02]  /*2e20*/  USEL UR8, URZ, 0x1, UP0 ;  /* 0x00000001ff087887 */ /* 0x000fe40008000000 */
[----:B------:R-:W-:-:S04]  /*2e30*/  USEL UR7, UR7, URZ, UP0 ;  /* 0x000000ff07077287 */ /* 0x000fc80008000000 */
[----:B------:R-:W-:Y:S01]  /*2e40*/  ULEA UR7, UR7, UR6, 0x3 ;  /* 0x0000000607077291 */ /* 0x000fe2000f8e18ff */
[----:B-1----:R-:W-:-:S04]  /*2e50*/  LOP3.LUT R3, R12, UR8, RZ, 0x3c, !PT ;  /* 0x000000080c037c12 */ /* 0x002fc8000f8e3cff */
[----:B------:R-:W-:-:S04]  /*2e60*/  SHF.L.U32 R0, R3, 0x1f, RZ ;  /* 0x0000001f03007819 */ /* 0x000fc800000006ff */
[----:B------:R-:W1:Y:S02]  /*2e70*/  SYNCS.PHASECHK.TRANS64 P0, [UR7+0x80], R0 ;  /* 0x00008000ff0075a7 */ /* 0x000e640008001007 */
[----:B-1----:R-:W-:Y:S05]  /*2e80*/  @P0 EXIT ;  /* 0x000000000000094d */ /* 0x002fea0003800000 */
[----:B------:R-:W-:Y:S02]  /*2e90*/  SHF.L.U32 R3, R3, 0x1f, RZ ;  /* 0x0000001f03037819 */ /* 0x000fe400000006ff */
[----:B------:R-:W-:-:S07]  /*2ea0*/  MOV R0, UR7 ;  /* 0x0000000700007c02 */ /* 0x000fce0008000f00 */
.L_x_49:
[----:B-1----:R1:W2:Y:S02]  /*2eb0*/  SYNCS.PHASECHK.TRANS64.TRYWAIT P0, [R0+URZ+0x80], R3 ;  /* 0x00008003000075a7 */ /* 0x0022a400080011ff */
[----:B--2---:R-:W-:Y:S05]  /*2ec0*/  @!P0 NANOSLEEP.SYNCS 0x989680 ;  /* 0x009896800000895d */ /* 0x004fea0003900000 */
[----:B------:R-:W2:Y:S02]  /*2ed0*/  @!P0 SYNCS.PHASECHK.TRANS64 P0, [R0+URZ+0x80], R3 ;  /* 0x00008003000085a7 */ /* 0x000ea400080010ff */
[----:B--2---:R-:W-:Y:S05]  /*2ee0*/  @P0 EXIT ;  /* 0x000000000000094d */ /* 0x004fea0003800000 */
[----:B------:R-:W-:Y:S05]  /*2ef0*/  BRA `(.L_x_49) ;  /* 0xfffffffc00ec7947 */ /* 0x000fea000383ffff */
.L_x_42:
[----:B------:R-:W-:-:S09]  /*2f00*/  UISETP.NE.AND UP1, UPT, UR10, URZ, UPT ;  /* 0x000000ff0a00728c */ /* 0x000fd2000bf25270 */
[----:B------:R-:W-:Y:S05]  /*2f10*/  BRA.U UP1, `(.L_x_50) ;  /* 0x0000001501047547 */ /* 0x000fea000b800000 */
[----:B------:R-:W-:Y:S01]  /*2f20*/  UMOV UR4, 0x40 ;  /* 0x0000004000047882 */ /* 0x000fe20000000000 */
[----:B------:R-:W-:Y:S01]  /*2f30*/  NOP ;  /* 0x0000000000007918 */ /* 0x000fe20000000000 */
[----:B------:R-:W-:Y:S01]  /*2f40*/  ULEA UR5, UR45, UR4, 0x18 ;  /* 0x000000042d057291 */ /* 0x000fe2000f8ec0ff */
[----:B------:R-:W-:Y:S02]  /*2f50*/  UMOV UR6, 0x400 ;  /* 0x0000040000067882 */ /* 0x000fe40000000000 */
[----:B------:R-:W-:-:S06]  /*2f60*/  ULEA UR6, UR45, UR6, 0x18 ;  /* 0x000000062d067291 */ /* 0x000fcc000f8ec0ff */
[----:B------:R-:W1:Y:S02]  /*2f70*/  LDS.U8 R0, [UR5+0x1c] ;  /* 0x00001c05ff007984 */ /* 0x000e640008000000 */
[----:B-1----:R-:W-:-:S13]  /*2f80*/  ISETP.NE.AND P0, PT, R0, RZ, PT ;  /* 0x000000ff0000720c */ /* 0x002fda0003f05270 */
[----:B------:R-:W-:Y:S05]  /*2f90*/  @P0 BRA `(.L_x_51) ;  /* 0x0000000000580947 */ /* 0x000fea0003800000 */
[----:B------:R-:W-:-:S13]  /*2fa0*/  ELECT P0, URZ, PT ;  /* 0x0000000000ff782f */ /* 0x000fda0003800000 */
[----:B------:R-:W-:Y:S05]  /*2fb0*/  @!P0 BRA `(.L_x_52) ;  /* 0x0000000000608947 */ /* 0x000fea0003800000 */
[----:B------:R-:W-:Y:S01]  /*2fc0*/  UMOV UR4, 0x10 ;  /* 0x0000001000047882 */ /* 0x000fe20000000000 */
[----:B------:R-:W-:Y:S01]  /*2fd0*/  HFMA2 R0, -RZ, RZ, 0, 5.9604644775390625e-08 ;  /* 0x00000001ff007431 */ /* 0x000fe200000001ff */
[----:B------:R-:W-:-:S03]  /*2fe0*/  MOV R2, 0xffff ;  /* 0x0000ffff00027802 */ /* 0x000fc60000000f00 */
[----:B------:R-:W-:Y:S04]  /*2ff0*/  DEPBAR.LE SB1, 0x36 ;  /* 0x00009d800000791a */ /* 0x000fe80000000000 */
[----:B------:R-:W1:Y:S02]  /*3000*/  UTCATOMSWS.FIND_AND_SET.ALIGN UP0, UR4, UR4 ;  /* 0x00000004000475e3 */ /* 0x000e640008000800 */
[----:B-1----:R-:W-:Y:S01]  /*3010*/  MOV R3, UR4 ;  /* 0x0000000400037c02 */ /* 0x002fe20008000f00 */
[----:B------:R-:W-:Y:S06]  /*3020*/  BRA.U UP0, `(.L_x_53) ;  /* 0x0000000100187547 */ /* 0x000fec000b800000 */
.L_x_54:
[----:B------:R-:W-:Y:S05]  /*3030*/  NANOSLEEP 0x64 ;  /* 0x000000640000795d */ /* 0x000fea0003800000 */
[----:B------:R-:W-:-:S05]  /*3040*/  UMOV UR4, 0x10 ;  /* 0x0000001000047882 */ /* 0x000fca0000000000 */
[----:B------:R-:W-:Y:S04]  /*3050*/  DEPBAR.LE SB1, 0x36 ;  /* 0x00009d800000791a */ /* 0x000fe80000000000 */
[----:B------:R-:W1:Y:S02]  /*3060*/  UTCATOMSWS.FIND_AND_SET.ALIGN UP0, UR4, UR4 ;  /* 0x00000004000475e3 */ /* 0x000e640008000800 */
[----:B-1----:R-:W-:Y:S01]  /*3070*/  MOV R3, UR4 ;  /* 0x0000000400037c02 */ /* 0x002fe20008000f00 */
[----:B------:R-:W-:Y:S05]  /*3080*/  BRA.U !UP0, `(.L_x_54) ;  /* 0xfffffffd08e87547 */ /* 0x000fea000b83ffff */
.L_x_53:
[-C--:B------:R-:W-:Y:S02]  /*3090*/  SHF.L.U32 R2, R2, R3.reuse, RZ ;  /* 0x0000000302027219 */ /* 0x080fe400000006ff */
[----:B------:R-:W-:Y:S01]  /*30a0*/  SHF.L.U32 R0, R0, R3, RZ ;  /* 0x0000000300007219 */ /* 0x000fe200000006ff */
[----:B------:R-:W-:Y:S02]  /*30b0*/  IMAD.SHL.U32 R3, R3, 0x20, RZ ;  /* 0x0000002003037824 */ /* 0x000fe400078e00ff */
[----:B------:R1:W-:Y:S04]  /*30c0*/  ATOMS.OR RZ, [UR5+0x14], R2 ;  /* 0x00001402ffff798c */ /* 0x0003e8000b000005 */
[----:B------:R1:W-:Y:S04]  /*30d0*/  ATOMS.OR RZ, [UR5+0x18], R0 ;  /* 0x00001800ffff798c */ /* 0x0003e8000b000005 */
[----:B------:R1:W-:Y:S01]  /*30e0*/  STS [UR6+0x120], R3 ;  /* 0x00012003ff007988 */ /* 0x0003e20008000806 */
[----:B------:R-:W-:Y:S05]  /*30f0*/  BRA `(.L_x_52) ;  /* 0x0000000000107947 */ /* 0x000fea0003800000 */
.L_x_51:
[----:B------:R-:W-:Y:S02]  /*3100*/  MOV R0, 0xffffffff ;  /* 0xffffffff00007802 */ /* 0x000fe40000000f00 */
[----:B------:R-:W-:-:S03]  /*3110*/  MOV R2, 0x3140 ;  /* 0x0000314000027802 */ /* 0x000fc60000000f00 */
[----:B------:R1:W-:Y:S04]  /*3120*/  STS [UR6+0x120], R0 ;  /* 0x00012000ff007988 */ /* 0x0003e80008000806 */
[----:B-1-3-5:R-:W-:Y:S05]  /*3130*/  CALL.REL.NOINC `($__internal_1_$__cuda_sm10x_tcgen05_guardrail_trap_phase_invalid_during_alloc) ;  /* 0x00000064003c7944 */ /* 0x02afea0003c00000 */
.L_x_52:
[----:B------:R-:W-:Y:S05]  /*3140*/  WARPSYNC.ALL ;  /* 0x0000000000007948 */ /* 0x000fea0003800000 */
[----:B------:R-:W2:Y:S01]  /*3150*/  S2UR UR4, SR_CgaCtaId ;  /* 0x00000000000479c3 */ /* 0x000ea20000008800 */
[----:B------:R-:W-:Y:S01]  /*3160*/  UMOV UR70, 0x400 ;  /* 0x0000040000467882 */ /* 0x000fe20000000000 */
[----:B------:R-:W-:-:S06]  /*3170*/  NOP ;  /* 0x0000000000007918 */ /* 0x000fcc0000000000 */
[----:B------:R-:W-:Y:S06]  /*3180*/  BAR.ARV 0x6, 0xa0 ;  /* 0x0182800000007b1d */ /* 0x000fec0000002000 */
[----:B------:R-:W4:Y:S01]  /*3190*/  LDCU UR5, c[0x0][0x38c] ;  /* 0x00007180ff0577ac */ /* 0x000f220008000800 */
[----:B------:R-:W-:Y:S01]  /*31a0*/  IMAD.MOV.U32 R11, RZ, RZ, 0x1 ;  /* 0x00000001ff0b7424 */ /* 0x000fe200078e00ff */
[----:B------:R-:W-:Y:S01]  /*31b0*/  CS2R R8, SRZ ;  /* 0x0000000000087805 */ /* 0x000fe2000001ff00 */
[----:B------:R-:W-:Y:S01]  /*31c0*/  IMAD.MOV.U32 R10, RZ, RZ, RZ ;  /* 0x000000ffff0a7224 */ /* 0x000fe200078e00ff */
[----:B------:R-:W3:Y:S01]  /*31d0*/  LDCU UR7, c[0x0][0x38c] ;  /* 0x00007180ff0777ac */ /* 0x000ee20008000800 */
[----:B------:R-:W-:Y:S01]  /*31e0*/  UMOV UR9, URZ ;  /* 0x000000ff00097c82 */ /* 0x000fe20008000000 */
[----:B------:R-:W-:Y:S01]  /*31f0*/  UMOV UR76, 0x0 ;  /* 0x00000000004c7882 */ /* 0x000fe20000000000 */
[----:B--2---:R-:W-:Y:S01]  /*3200*/  ULEA UR70, UR4, UR70, 0x18 ;  /* 0x0000004604467291 */ /* 0x004fe2000f8ec0ff */
[----:B------:R-:W-:-:S02]  /*3210*/  UMOV UR77, 0x8108910 ;  /* 0x08108910004d7882 */ /* 0x000fc40000000000 */
[----:B------:R-:W-:Y:S01]  /*3220*/  UMOV UR4, URZ ;  /* 0x000000ff00047c82 */ /* 0x000fe20008000000 */
[----:B------:R-:W-:Y:S01]  /*3230*/  UIADD3 UR6, UPT, UPT, UR70, 0x28400, URZ ;  /* 0x0002840046067890 */ /* 0x000fe2000fffe0ff */
[----:B------:R-:W-:Y:S01]  /*3240*/  IMAD.U32 R15, RZ, RZ, UR4 ;  /* 0x00000004ff0f7e24 */ /* 0x000fe2000f8e00ff */
[----:B------:R-:W-:Y:S01]  /*3250*/  UMOV UR74, 0x0 ;  /* 0x00000000004a7882 */ /* 0x000fe20000000000 */
[----:B------:R-:W-:Y:S01]  /*3260*/  UMOV UR75, 0x8108910 ;  /* 0x08108910004b7882 */ /* 0x000fe20000000000 */
[----:B----4-:R-:W-:Y:S01]  /*3270*/  UIADD3 UR5, UPT, UPT, UR5, 0x7f, URZ ;  /* 0x0000007f05057890 */ /* 0x010fe2000fffe0ff */
[----:B-1----:R-:W1:Y:S03]  /*3280*/  LDS R0, [UR70+0x120] ;  /* 0x00012046ff007984 */ /* 0x002e660008000800 */
[----:B------:R-:W-:Y:S02]  /*3290*/  USHF.R.S32.HI UR4, URZ, 0x1f, UR5 ;  /* 0x0000001fff047899 */ /* 0x000fe40008011405 */
[----:B---3--:R-:W-:-:S02]  /*32a0*/  UISETP.GE.AND UP3, UPT, UR7, 0x1, UPT ;  /* 0x000000010700788c */ /* 0x008fc4000bf66270 */
[----:B------:R-:W-:Y:S02]  /*32b0*/  ULEA.HI UR4, UR4, UR5, URZ, 0x7 ;  /* 0x0000000504047291 */ /* 0x000fe4000f8f38ff */
[----:B------:R-:W-:Y:S02]  /*32c0*/  UIADD3 UR5, UPT, UPT, UR70, 0x8400, URZ ;  /* 0x0000840046057890 */ /* 0x000fe4000fffe0ff */
[----:B------:R-:W-:Y:S02]  /*32d0*/  USHF.R.S32.HI UR8, URZ, 0x7, UR4 ;  /* 0x00000007ff087899 */ /* 0x000fe40008011404 */
[----:B------:R-:W-:Y:S02]  /*32e0*/  USHF.R.U32.HI UR4, URZ, 0x4, UR6 ;  /* 0x00000004ff047899 */ /* 0x000fe40008011606 */
[----:B------:R-:W-:Y:S02]  /*32f0*/  UISETP.LT.AND UP0, UPT, UR8, 0x1, UPT ;  /* 0x000000010800788c */ /* 0x000fe4000bf01270 */
[----:B------:R-:W-:Y:S01]  /*3300*/  IMAD.U32 R12, RZ, RZ, UR8 ;  /* 0x00000008ff0c7e24 */ /* 0x000fe2000f8e00ff */
[----:B------:R-:W-:-:S02]  /*3310*/  ULOP3.LUT UR4, UR4, 0x3fff, URZ, 0xc0, !UPT ;  /* 0x00003fff04047892 */ /* 0x000fc4000f8ec0ff */
[----:B------:R-:W-:Y:S02]  /*3320*/  USEL UR6, UR8, 0x1, !UP0 ;  /* 0x0000000108067887 */ /* 0x000fe4000c000000 */
[----:B------:R-:W-:Y:S02]  /*3330*/  ULOP3.LUT UR73, UR4, 0x10000, URZ, 0xfc, !UPT ;  /* 0x0001000004497892 */ /* 0x000fe4000f8efcff */
[----:B------:R-:W-:Y:S02]  /*3340*/  UIADD3 UR4, UPT, UPT, -UR6, URZ, URZ ;  /* 0x000000ff06047290 */ /* 0x000fe4000fffe1ff */
[----:B------:R-:W-:-:S04]  /*3350*/  USHF.R.U32.HI UR5, URZ, 0x4, UR5 ;  /* 0x00000004ff057899 */ /* 0x000fc80008011605 */
[----:B------:R-:W-:Y:S01]  /*3360*/  ULOP3.LUT UR5, UR5, 0x3fff, URZ, 0xc0, !UPT ;  /* 0x00003fff05057892 */ /* 0x000fe2000f8ec0ff */
[----:B------:R-:W-:-:S03]  /*3370*/  MOV R14, UR4 ;  /* 0x00000004000e7c02 */ /* 0x000fc60008000f00 */
[----:B------:R-:W-:Y:S01]  /*3380*/  ULOP3.LUT UR72, UR5, 0x4000000, URZ, 0xfc, !UPT ;  /* 0x0400000005487892 */ /* 0x000fe2000f8efcff */
[----:B-1----:R-:W-:-:S13]  /*3390*/  R2UR UR8, R0 ;  /* 0x00000000000872ca */ /* 0x002fda00000e0000 */
[----:B------:R-:W-:-:S07]  /*33a0*/  MOV R16, UR8 ;  /* 0x0000000800107c02 */ /* 0x000fce0008000f00 */
.L_x_61:
[----:B------:R-:W-:Y:S02]  /*33b0*/  LEA R0, R10, UR70, 0x3 ;  /* 0x000000460a007c11 */ /* 0x000fe4000f8e18ff */
[----:B------:R-:W-:Y:S02]  /*33c0*/  SHF.L.U32 R5, R9, 0x1f, RZ ;  /* 0x0000001f09057819 */ /* 0x000fe400000006ff */
[----:B------:R-:W-:Y:S01]  /*33d0*/  PLOP3.LUT P0, PT, PT, PT, UP3, 0x80, 0x8 ;  /* 0x000000000008781c */ /* 0x000fe20003f0f038 */
[----:B------:R-:W-:Y:S01]  /*33e0*/  VIADD R3, R0, 0x80 ;  /* 0x0000008000037836 */ /* 0x000fe20000000000 */
[----:B-1----:R-:W1:Y:S02]  /*33f0*/  SYNCS.PHASECHK.TRANS64.TRYWAIT P1, [R0+URZ+0x70], R5 ;  /* 0x00007005000075a7 */ /* 0x002e6400080211ff */
[----:B-1----:R-:W-:Y:S09]  /*3400*/  @!P1 BRA `(.L_x_55) ;  /* 0x0000005800849947 */ /* 0x002ff20003800000 */
.L_x_144:
[----:B------:R-:W-:Y:S01]  /*3410*/  LEA R4, R10, UR70, 0x4 ;  /* 0x000000460a047c11 */ /* 0x000fe2000f8e20ff */
[----:B------:R-:W-:Y:S01]  /*3420*/  @UP3 ULEA UR4, UR9, UR70, 0x3 ;  /* 0x0000004609043291 */ /* 0x000fe2000f8e18ff */
[----:B------:R-:W-:Y:S02]  /*3430*/  R2UR UR5, R15 ;  /* 0x000000000f0572ca */ /* 0x000fe400000e0000 */
[----:B------:R-:W-:Y:S02]  /*3440*/  PLOP3.LUT P2, PT, PT, PT, PT, 0x80, 0x8 ;  /* 0x000000000008781c */ /* 0x000fe40003f4f070 */
[----:B-1----:R-:W1:Y:S01]  /*3450*/  LDS.128 R4, [R4+0x100] ;  /* 0x0001000004047984 */ /* 0x002e620000000c00 */
[----:B------:R-:W-:Y:S02]  /*3460*/  PRMT R3, RZ, 0x654, R3 ;  /* 0x00000654ff037816 */ /* 0x000fe40000000003 */
[----:B------:R-:W-:Y:S01]  /*3470*/  @P0 SHF.L.U32 R2, R8, 0x1f, RZ ;  /* 0x0000001f08020819 */ /* 0x000fe200000006ff */
[----:B------:R-:W-:Y:S01]  /*3480*/  @!PT LDS RZ, [RZ] ;  /* 0x00000000fffff984 */ /* 0x000fe20000000800 */
[----:B------:R-:W-:Y:S01]  /*3490*/  @!PT LDS RZ, [RZ] ;  /* 0x00000000fffff984 */ /* 0x000fe20000000800 */
[----:B------:R-:W-:Y:S01]  /*34a0*/  @!PT LDS RZ, [RZ] ;  /* 0x00000000fffff984 */ /* 0x000fe20000000800 */
[----:B------:R-:W-:Y:S01]  /*34b0*/  @!PT LDS RZ, [RZ] ;  /* 0x00000000fffff984 */ /* 0x000fe20000000800 */
[----:B------:R2:W-:Y:S06]  /*34c0*/  MEMBAR.ALL.CTA ;  /* 0x0000000000007992 */ /* 0x0005ec0000008000 */
[----:B--2---:R-:W2:Y:S01]  /*34d0*/  FENCE.VIEW.ASYNC.S ;  /* 0x00000000000073c6 */ /* 0x004ea20000000000 */
[----:B------:R-:W-:-:S02]  /*34e0*/  SHF.L.U32 R0, R11, 0x1f, RZ ;  /* 0x0000001f0b007819 */ /* 0x000fc400000006ff */
[----:B------:R-:W-:Y:S01]  /*34f0*/  R2UR UR6, R16 ;  /* 0x00000000100672ca */ /* 0x000fe200000e0000 */
[----:B------:R-:W-:-:S06]  /*3500*/  ULEA UR7, UR5, UR70, 0x3 ;  /* 0x0000004605077291 */ /* 0x000fcc000f8e18ff */
[----:B------:R-:W-:-:S06]  /*3510*/  IMAD.U32 R13, RZ, RZ, UR7 ;  /* 0x00000007ff0d7e24 */ /* 0x000fcc000f8e00ff */
[----:B------:R-:W-:Y:S01]  /*3520*/  ULEA UR8, UR5, UR6, 0x6 ;  /* 0x0000000605087291 */ /* 0x000fe2000f8e30ff */
[----:B--2---:R2:W-:Y:S01]  /*3530*/  SYNCS.ARRIVE.TRANS64.RED.A1T0 RZ, [R3+URZ], RZ ;  /* 0x000000ff03ff79a7 */ /* 0x0045e200081004ff */
[----:B------:R2:W3:Y:S01]  /*3540*/  @P0 SYNCS.PHASECHK.TRANS64.TRYWAIT P2, [UR4], R2 ;  /* 0x00000002ff0005a7 */ /* 0x0004e20008041104 */
[----:B-1----:R-:W-:Y:S01]  /*3550*/  LOP3.LUT P1, RZ, R6, 0x1, RZ, 0xc0, !PT ;  /* 0x0000000106ff7812 */ /* 0x002fe2000782c0ff */
[----:B------:R-:W1:Y:S02]  /*3560*/  SYNCS.PHASECHK.TRANS64.TRYWAIT P0, [UR7+0xb0], R0 ;  /* 0x0000b000ff0075a7 */ /* 0x000e640008001107 */
[----:B-123--:R-:W-:Y:S10]  /*3570*/  @!P0 BRA `(.L_x_56) ;  /* 0x00000058003c8947 */ /* 0x00eff40003800000 */
.L_x_146:
[----:B------:R-:W-:Y:S01]  /*3580*/  IADD3 R10, PT, PT, R10, 0x1, RZ ;  /* 0x000000010a0a7810 */ /* 0x000fe20007ffe0ff */
[----:B------:R-:W-:Y:S06]  /*3590*/  BRA.U !UP3, `(.L_x_57) ;  /* 0x000000050bec7547 */ /* 0x000fec000b800000 */
[----:B------:R-:W-:Y:S01]  /*35a0*/  R2UR UR69, R14 ;  /* 0x000000000e4572ca */ /* 0x000fe200000e0000 */
[----:B------:R-:W-:Y:S01]  /*35b0*/  UPLOP3.LUT UP4, UPT, UPT, UPT, UPT, 0x40, 0x4 ;  /* 0x000000000004789c */ /* 0x000fe20003f8e870 */
[----:B------:R-:W-:Y:S01]  /*35c0*/  R2UR UR68, R12 ;  /* 0x000000000c4472ca */ /* 0x000fe200000e0000 */
[----:B------:R-:W-:-:S14]  /*35d0*/  UMOV UR7, UR9 ;  /* 0x0000000900077c82 */ /* 0x000fdc0008000000 */
.L_x_60:
[----:B------:R-:W-:Y:S02]  /*35e0*/  UIADD3 UR69, UPT, UPT, UR69, 0x1, URZ ;  /* 0x0000000145457890 */ /* 0x000fe4000fffe0ff */
[----:B--2---:R-:W-:Y:S02]  /*35f0*/  ULEA UR5, UR7, UR70, 0x3 ;  /* 0x0000004607057291 */ /* 0x004fe4000f8e18ff */
[----:B------:R-:W-:Y:S01]  /*3600*/  UISETP.NE.AND UP0, UPT, UR69, URZ, UPT ;  /* 0x000000ff4500728c */ /* 0x000fe2000bf05270 */
[----:B------:R-:W-:Y:S10]  /*3610*/  @P2 BRA `(.L_x_58) ;  /* 0x00000000000c2947 */ /* 0x000ff40003800000 */
[----:B-1----:R-:W-:Y:S04]  /*3620*/  SHF.L.U32 R3, R8, 0x1f, RZ ;  /* 0x0000001f08037819 */ /* 0x002fe800000006ff */
[----:B------:R-:W1:Y:S02]  /*3630*/  SYNCS.PHASECHK.TRANS64.TRYWAIT P0, [UR5], R3 ;  /* 0x00000003ff0075a7 */ /* 0x000e640008001105 */
[----:B-1----:R-:W-:Y:S05]  /*3640*/  @!P0 BRA `(.L_x_59) ;  /* 0x0000005800248947 */ /* 0x002fea0003800000 */
.L_x_58:
[----:B------:R-:W-:Y:S01]  /*3650*/  UISETP.NE.AND UP1, UPT, UR68, 0x1, UPT ;  /* 0x000000014400788c */ /* 0x000fe2000bf25270 */
[----:B------:R-:W-:Y:S01]  /*3660*/  PLOP3.LUT P2, PT, PT, PT, PT, 0x80, 0x8 ;  /* 0x000000000008781c */ /* 0x000fe20003f4f070 */
[----:B------:R-:W-:Y:S01]  /*3670*/  UIADD3 UR9, UPT, UPT, UR7, 0x1, URZ ;  /* 0x0000000107097890 */ /* 0x000fe2000fffe0ff */
[----:B-1----:R-:W-:Y:S01]  /*3680*/  MOV.SPILL R3, UR75 ;  /* 0x0000004b00037c02 */ /* 0x002fe20009000f00 */
[----:B------:R-:W-:Y:S01]  /*3690*/  UIADD3 UR71, UPT, UPT, UR5, 0x10, URZ ;  /* 0x0000001005477890 */ /* 0x000fe2000fffe0ff */
[----:B------:R-:W-:Y:S01]  /*36a0*/  MOV.SPILL R2, UR74 ;  /* 0x0000004a00027c02 */ /* 0x000fe20009000f00 */
[----:B------:R-:W-:Y:S01]  /*36b0*/  UISETP.NE.AND UP2, UPT, UR9, 0x2, UPT ;  /* 0x000000020900788c */ /* 0x000fe2000bf45270 */
[----:B------:R-:W-:Y:S01]  /*36c0*/  PLOP3.LUT P0, PT, PT, PT, UP1, 0x80, 0x8 ;  /* 0x000000000008781c */ /* 0x000fe20003f0f018 */
[----:B------:R-:W-:Y:S02]  /*36d0*/  ULEA UR6, UR7, UR73, 0xb ;  /* 0x0000004907067291 */ /* 0x000fe4000f8e58ff */
[----:B------:R-:W-:Y:S02]  /*36e0*/  USEL UR5, URZ, 0x1, UP2 ;  /* 0x00000001ff057887 */ /* 0x000fe40009000000 */
[----:B------:R-:W-:Y:S02]  /*36f0*/  USEL UR9, UR9, URZ, UP2 ;  /* 0x000000ff09097287 */ /* 0x000fe40009000000 */
[----:B------:R-:W-:Y:S02]  /*3700*/  ULEA UR4, UR7, UR72, 0xc ;  /* 0x0000004807047291 */ /* 0x000fe4000f8e60ff */
[----:B------:R-:W-:Y:S01]  /*3710*/  @UP1 ULEA UR7, UR9, UR70, 0x3 ;  /* 0x0000004609071291 */ /* 0x000fe2000f8e18ff */
[----:B------:R-:W-:Y:S01]  /*3720*/  LOP3.LUT R8, R8, UR5, RZ, 0x3c, !PT ;  /* 0x0000000508087c12 */ /* 0x000fe2000f8e3cff */
[----:B------:R-:W-:Y:S02]  /*3730*/  UIADD3 UR20, UPT, UPT, UR6, 0x2, URZ ;  /* 0x0000000206147890 */ /* 0x000fe4000fffe0ff */
[----:B------:R-:W-:Y:S01]  /*3740*/  UIADD3 UR18, UPT, UPT, UR4, 0x40, URZ ;  /* 0x0000004004127890 */ /* 0x000fe2000fffe0ff */
[----:B------:R-:W-:Y:S01]  /*3750*/  @P0 SHF.L.U32 R0, R8, 0x1f, RZ ;  /* 0x0000001f08000819 */ /* 0x000fe200000006ff */
[----:B------:R-:W-:Y:S02]  /*3760*/  UIADD3 UR14, UPT, UPT, UR6, 0x4, URZ ;  /* 0x00000004060e7890 */ /* 0x000fe4000fffe0ff */
[----:B------:R-:W-:Y:S01]  /*3770*/  UIADD3 UR12, UPT, UPT, UR4, 0x80, URZ ;  /* 0x00000080040c7890 */ /* 0x000fe2000fffe0ff */
[----:B------:R2:W3:Y:S01]  /*3780*/  @P0 SYNCS.PHASECHK.TRANS64.TRYWAIT P2, [UR7], R0 ;  /* 0x00000000ff0005a7 */ /* 0x0004e20008041107 */
[----:B------:R-:W-:Y:S02]  /*3790*/  UIADD3 UR66, UPT, UPT, UR6, 0x6, URZ ;  /* 0x0000000606427890 */ /* 0x000fe4000fffe0ff */
        /* <DEDUP_REMOVED lines=24> */
[----:B------:R-:W-:Y:S01]  /*3920*/  UIADD3 UR68, UPT, UPT, UR68, -0x1, URZ ;  /* 0xffffffff44447890 */ /* 0x000fe2000fffe0ff */
[----:B------:R-:W-:Y:S01]  /*3930*/  UMOV UR7, 0x40004040 ;  /* 0x4000404000077882 */ /* 0x000fe20000000000 */
[----:B------:R-:W-:Y:S01]  /*3940*/  UMOV UR74, 0x0 ;  /* 0x00000000004a7882 */ /* 0x000fe20000000000 */
[----:B------:R-:W-:Y:S01]  /*3950*/  UMOV UR75, 0x8108910 ;  /* 0x08108910004b7882 */ /* 0x000fe20000000000 */
[----:B------:R-:W-:Y:S01]  /*3960*/  UMOV UR5, 0x20004020 ;  /* 0x2000402000057882 */ /* 0x000fe20000000000 */
[----:B------:R-:W-:Y:S01]  /*3970*/  UMOV UR21, 0x40004040 ;  /* 0x4000404000157882 */ /* 0x000fe20000000000 */
[----:B------:R1:W-:Y:S01]  /*3980*/  UTCHMMA gdesc[UR4], gdesc[UR6], tmem[UR8], tmem[UR74], idesc[UR75], UP4 ;  /* 0x00ff4a06040075ea */ /* 0x0003e2000a000008 */
[----:B------:R-:W-:Y:S01]  /*3990*/  UPLOP3.LUT UP4, UPT, UPT, UPT, UPT, 0x80, 0x8 ;  /* 0x000000000008789c */ /* 0x000fe20003f8f070 */
[----:B------:R-:W-:Y:S01]  /*39a0*/  UMOV UR19, 0x20004020 ;  /* 0x2000402000137882 */ /* 0x000fe20000000000 */
[----:B------:R-:W-:Y:S01]  /*39b0*/  UMOV UR15, 0x40004040 ;  /* 0x40004040000f7882 */ /* 0x000fe20000000000 */
[----:B------:R4:W-:Y:S01]  /*39c0*/  UTCHMMA gdesc[UR18], gdesc[UR20], tmem[UR8], tmem[UR74], idesc[UR75], UPT ;  /* 0x00ff4a14120075ea */ /* 0x0009e2000b800008 */
[----:B------:R-:W-:Y:S01]  /*39d0*/  UMOV UR13, 0x20004020 ;  /* 0x20004020000d7882 */ /* 0x000fe20000000000 */
        /* <DEDUP_REMOVED lines=18> */
[----:B-1----:R-:W-:Y:S01]  /*3b00*/  UIADD3 UR4, UPT, UPT, UR4, 0x3c0, URZ ;  /* 0x000003c004047890 */ /* 0x002fe2000fffe0ff */
[----:B------:R-:W-:Y:S01]  /*3b10*/  UMOV UR6, 0x0 ;  /* 0x0000000000067882 */ /* 0x000fe20000000000 */
[----:B------:R-:W-:Y:S01]  /*3b20*/  UMOV UR7, 0x8108910 ;  /* 0x0810891000077882 */ /* 0x000fe20000000000 */
[----:B------:R-:W-:Y:S01]  /*3b30*/  UMOV UR31, 0x40004040 ;  /* 0x40004040001f7882 */ /* 0x000fe20000000000 */
[----:B----4-:R-:W-:Y:S01]  /*3b40*/  UMOV UR20, 0x0 ;  /* 0x0000000000147882 */ /* 0x010fe20000000000 */
[----:B------:R-:W-:Y:S01]  /*3b50*/  UMOV UR21, 0x8108910 ;  /* 0x0810891000157882 */ /* 0x000fe20000000000 */
[----:B------:R-:W-:Y:S01]  /*3b60*/  R2UR.FILL UR75, R3 ;  /* 0x00000000034b72ca */ /* 0x000fe200004e0000 */
[----:B------:R1:W-:Y:S01]  /*3b70*/  UTCHMMA gdesc[UR12], gdesc[UR14], tmem[UR8], tmem[UR20], idesc[UR21], UPT ;  /* 0x00ff140e0c0075ea */ /* 0x0003e2000b800008 */
[----:B------:R-:W-:Y:S01]  /*3b80*/  R2UR.FILL UR74, R2 ;  /* 0x00000000024a72ca */ /* 0x000fe200004e0000 */
[----:B------:R-:W-:Y:S01]  /*3b90*/  UTCHMMA gdesc[UR64], gdesc[UR66], tmem[UR8], tmem[UR20], idesc[UR21], UPT ;  /* 0x00ff1442400075ea */ /* 0x000fe2000b800008 */
[----:B------:R-:W-:Y:S01]  /*3ba0*/  UTCHMMA gdesc[UR60], gdesc[UR62], tmem[UR8], tmem[UR20], idesc[UR21], UPT ;  /* 0x00ff143e3c0075ea */ /* 0x000fe2000b800008 */
[----:B------:R-:W-:Y:S01]  /*3bb0*/  UMOV UR18, 0x0 ;  /* 0x0000000000127882 */ /* 0x000fe20000000000 */
[----:B------:R-:W-:Y:S01]  /*3bc0*/  UMOV UR19, 0x8108910 ;  /* 0x0810891000137882 */ /* 0x000fe20000000000 */
[----:B------:R-:W-:Y:S01]  /*3bd0*/  UMOV UR29, 0x20004020 ;  /* 0x20004020001d7882 */ /* 0x000fe20000000000 */
[----:B------:R-:W-:Y:S01]  /*3be0*/  UTCHMMA gdesc[UR56], gdesc[UR58], tmem[UR8], tmem[UR18], idesc[UR19], UPT ;  /* 0x00ff123a380075ea */ /* 0x000fe2000b800008 */
[----:B------:R-:W-:Y:S01]  /*3bf0*/  UTCHMMA gdesc[UR52], gdesc[UR54], tmem[UR8], tmem[UR18], idesc[UR19], UPT ;  /* 0x00ff1236340075ea */ /* 0x000fe2000b800008 */
[----:B------:R-:W-:Y:S01]  /*3c00*/  UTCHMMA gdesc[UR48], gdesc[UR50], tmem[UR8], tmem[UR18], idesc[UR19], UPT ;  /* 0x00ff1232300075ea */ /* 0x000fe2000b800008 */
[----:B------:R-:W-:Y:S01]  /*3c10*/  UTCHMMA gdesc[UR44], gdesc[UR46], tmem[UR8], tmem[UR6], idesc[UR7], UPT ;  /* 0x00ff062e2c0075ea */ /* 0x000fe2000b800008 */
[----:B------:R-:W-:Y:S01]  /*3c20*/  UTCHMMA gdesc[UR40], gdesc[UR42], tmem[UR8], tmem[UR6], idesc[UR7], UPT ;  /* 0x00ff062a280075ea */ /* 0x000fe2000b800008 */
[----:B------:R-:W-:Y:S01]  /*3c30*/  UTCHMMA gdesc[UR36], gdesc[UR38], tmem[UR8], tmem[UR18], idesc[UR19], UPT ;  /* 0x00ff1226240075ea */ /* 0x000fe2000b800008 */
[----:B------:R-:W-:Y:S01]  /*3c40*/  UMOV UR27, 0x40004040 ;  /* 0x40004040001b7882 */ /* 0x000fe20000000000 */
[----:B------:R-:W-:Y:S01]  /*3c50*/  UMOV UR25, 0x20004020 ;  /* 0x2000402000197882 */ /* 0x000fe20000000000 */
[----:B------:R-:W-:Y:S01]  /*3c60*/  UMOV UR23, 0x40004040 ;  /* 0x4000404000177882 */ /* 0x000fe20000000000 */
[----:B------:R-:W-:Y:S01]  /*3c70*/  UMOV UR17, 0x20004020 ;  /* 0x2000402000117882 */ /* 0x000fe20000000000 */
[----:B------:R-:W-:Y:S01]  /*3c80*/  UMOV UR11, 0x40004040 ;  /* 0x40004040000b7882 */ /* 0x000fe20000000000 */
[----:B-1----:R-:W-:Y:S01]  /*3c90*/  UMOV UR14, 0x0 ;  /* 0x00000000000e7882 */ /* 0x002fe20000000000 */
[----:B------:R-:W-:Y:S01]  /*3ca0*/  UMOV UR15, 0x8108910 ;  /* 0x08108910000f7882 */ /* 0x000fe20000000000 */
[----:B------:R-:W-:Y:S01]  /*3cb0*/  UMOV UR12, 0x0 ;  /* 0x00000000000c7882 */ /* 0x000fe20000000000 */
[----:B------:R-:W-:Y:S01]  /*3cc0*/  UMOV UR13, 0x8108910 ;  /* 0x08108910000d7882 */ /* 0x000fe20000000000 */
[----:B------:R-:W-:Y:S01]  /*3cd0*/  UTCHMMA gdesc[UR32], gdesc[UR34], tmem[UR8], tmem[UR14], idesc[UR15], UPT ;  /* 0x00ff0e22200075ea */ /* 0x000fe2000b800008 */
[----:B------:R-:W-:Y:S01]  /*3ce0*/  UTCHMMA gdesc[UR28], gdesc[UR30], tmem[UR8], tmem[UR12], idesc[UR13], UPT ;  /* 0x00ff0c1e1c0075ea */ /* 0x000fe2000b800008 */
[----:B------:R1:W-:Y:S01]  /*3cf0*/  UTCHMMA gdesc[UR24], gdesc[UR26], tmem[UR8], tmem[UR6], idesc[UR7], UPT ;  /* 0x00ff061a180075ea */ /* 0x0003e2000b800008 */
[----:B------:R2:W-:Y:S01]  /*3d00*/  UTCHMMA gdesc[UR16], gdesc[UR22], tmem[UR8], tmem[UR76], idesc[UR77], UPT ;  /* 0x00ff4c16100075ea */ /* 0x0005e2000b800008 */
[----:B------:R2:W-:Y:S01]  /*3d10*/  UTCHMMA gdesc[UR4], gdesc[UR10], tmem[UR8], tmem[UR74], idesc[UR75], UPT ;  /* 0x00ff4a0a040075ea */ /* 0x0005e2000b800008 */
[----:B------:R2:W-:Y:S01]  /*3d20*/  UTCBAR [UR71], URZ ;  /* 0x000000ff470073e9 */ /* 0x0005e200080000ff */
[----:B-1----:R-:W-:Y:S01]  /*3d30*/  UMOV UR7, UR9 ;  /* 0x0000000900077c82 */ /* 0x002fe20008000000 */
[----:B---3--:R-:W-:Y:S05]  /*3d40*/  BRA.U UP0, `(.L_x_60) ;  /* 0xfffffff900247547 */ /* 0x008fea000b83ffff */
.L_x_57:
[----:B--2---:R-:W-:Y:S02]  /*3d50*/  R2UR UR4, R15 ;  /* 0x000000000f0472ca */ /* 0x004fe400000e0000 */
[----:B------:R-:W-:Y:S02]  /*3d60*/  R2UR UR5, R13 ;  /* 0x000000000d0572ca */ /* 0x000fe400000e0000 */
[----:B------:R-:W-:-:S04]  /*3d70*/  ISETP.NE.AND P0, PT, R10, 0x2, PT ;  /* 0x000000020a00780c */ /* 0x000fc80003f05270 */
[----:B-1----:R-:W-:Y:S02]  /*3d80*/  SEL R0, RZ, 0x1, P0 ;  /* 0x00000001ff007807 */ /* 0x002fe40000000000 */
[----:B------:R-:W-:Y:S02]  /*3d90*/  SEL R10, R10, RZ, P0 ;  /* 0x000000ff0a0a7207 */ /* 0x000fe40000000000 */
[----:B------:R-:W-:Y:S01]  /*3da0*/  LOP3.LUT R9, R9, R0, RZ, 0x3c, !PT ;  /* 0x0000000009097212 */ /* 0x000fe200078e3cff */
[----:B------:R-:W-:Y:S02]  /*3db0*/  UIADD3 UR4, UPT, UPT, UR4, 0x1, URZ ;  /* 0x0000000104047890 */ /* 0x000fe4000fffe0ff */
[----:B------:R-:W-:Y:S02]  /*3dc0*/  UIADD3 UR5, UPT, UPT, UR5, 0x90, URZ ;  /* 0x0000009005057890 */ /* 0x000fe4000fffe0ff */
[----:B------:R-:W-:-:S04]  /*3dd0*/  UISETP.NE.AND UP0, UPT, UR4, 0x4, UPT ;  /* 0x000000040400788c */ /* 0x000fc8000bf05270 */
[----:B------:R-:W-:Y:S02]  /*3de0*/  USEL UR6, URZ, 0x1, UP0 ;  /* 0x00000001ff067887 */ /* 0x000fe40008000000 */
[----:B------:R-:W-:Y:S01]  /*3df0*/  USEL UR4, UR4, URZ, UP0 ;  /* 0x000000ff04047287 */ /* 0x000fe20008000000 */
[----:B------:R1:W-:Y:S03]  /*3e00*/  UTCBAR [UR5], URZ ;  /* 0x000000ff050073e9 */ /* 0x0003e600080000ff */
[----:B------:R-:W-:Y:S02]  /*3e10*/  LOP3.LUT R11, R11, UR6, RZ, 0x3c, !PT ;  /* 0x000000060b0b7c12 */ /* 0x000fe4000f8e3cff */
[----:B------:R-:W-:Y:S01]  /*3e20*/  IMAD.U32 R15, RZ, RZ, UR4 ;  /* 0x00000004ff0f7e24 */ /* 0x000fe2000f8e00ff */
[----:B------:R-:W-:Y:S06]  /*3e30*/  @P1 BRA `(.L_x_61) ;  /* 0xfffffff4005c1947 */ /* 0x000fec000383ffff */
[----:B------:R-:W2:Y:S01]  /*3e40*/  S2UR UR8, SR_CgaCtaId ;  /* 0x00000000000879c3 */ /* 0x000ea20000008800 */
[----:B-1----:R-:W-:Y:S02]  /*3e50*/  R2UR UR5, R15 ;  /* 0x000000000f0572ca */ /* 0x002fe400000e0000 */
[----:B------:R-:W-:Y:S01]  /*3e60*/  ELECT P0, URZ, PT ;  /* 0x0000000000ff782f */ /* 0x000fe20003800000 */
[----:B------:R-:W-:Y:S01]  /*3e70*/  IMAD.MOV.U32 R0, RZ, RZ, 0x1 ;  /* 0x00000001ff007424 */ /* 0x000fe200078e00ff */
[----:B------:R-:W-:Y:S01]  /*3e80*/  UIADD3 UR70, UPT, UPT, UR70, 0xb0, URZ ;  /* 0x000000b046467890 */ /* 0x000fe2000fffe0ff */
[----:B------:R-:W-:Y:S01]  /*3e90*/  SHF.L.U32 R3, R11, 0x1f, RZ ;  /* 0x0000001f0b037819 */ /* 0x000fe200000006ff */
[----:B------:R-:W-:Y:S01]  /*3ea0*/  UMOV UR4, 0x40 ;  /* 0x0000004000047882 */ /* 0x000fe20000000000 */
[----:B------:R-:W-:Y:S01]  /*3eb0*/  UVIRTCOUNT.DEALLOC.SMPOOL 0x80 ;  /* 0x000000800000784c */ /* 0x000fe20000000000 */
[----:B--2---:R-:W-:-:S05]  /*3ec0*/  ULEA UR8, UR8, UR4, 0x18 ;  /* 0x0000000408087291 */ /* 0x004fca000f8ec0ff */
[----:B------:R-:W-:-:S04]  /*3ed0*/  ULEA UR4, UR5, UR70, 0x3 ;  /* 0x0000004605047291 */ /* 0x000fc8000f8e18ff */
[----:B------:R1:W-:Y:S05]  /*3ee0*/  @P0 STS.U8 [UR8+0x1c], R0 ;  /* 0x00001c00ff000988 */ /* 0x0003ea0008000008 */
[----:B------:R-:W2:Y:S02]  /*3ef0*/  SYNCS.PHASECHK.TRANS64.TRYWAIT P0, [UR4], R3 ;  /* 0x00000003ff0075a7 */ /* 0x000ea40008001104 */
[----:B-12---:R-:W-:Y:S05]  /*3f00*/  @!P0 BRA `(.L_x_62) ;  /* 0x00000050000c8947 */ /* 0x006fea0003800000 */
.L_x_149:
[----:B------:R-:W-:-:S13]  /*3f10*/  R2UR UR4, R15 ;  /* 0x000000000f0472ca */ /* 0x000fda00000e0000 */
[----:B------:R-:W-:-:S04]  /*3f20*/  UIADD3 UR4, UPT, UPT, UR4, 0x1, URZ ;  /* 0x0000000104047890 */ /* 0x000fc8000fffe0ff */
[----:B------:R-:W-:-:S04]  /*3f30*/  UISETP.NE.AND UP0, UPT, UR4, 0x4, UPT ;  /* 0x000000040400788c */ /* 0x000fc8000bf05270 */
[----:B------:R-:W-:Y:S02]  /*3f40*/  USEL UR6, URZ, 0x1, UP0 ;  /* 0x00000001ff067887 */ /* 0x000fe40008000000 */
[----:B------:R-:W-:-:S04]  /*3f50*/  USEL UR4, UR4, URZ, UP0 ;  /* 0x000000ff04047287 */ /* 0x000fc80008000000 */
[----:B------:R-:W-:Y:S01]  /*3f60*/  ULEA UR5, UR4, UR70, 0x3 ;  /* 0x0000004604057291 */ /* 0x000fe2000f8e18ff */
[----:B------:R-:W-:-:S04]  /*3f70*/  LOP3.LUT R2, R11, UR6, RZ, 0x3c, !PT ;  /* 0x000000060b027c12 */ /* 0x000fc8000f8e3cff */
[----:B-1----:R-:W-:-:S04]  /*3f80*/  SHF.L.U32 R3, R2, 0x1f, RZ ;  /* 0x0000001f02037819 */ /* 0x002fc800000006ff */
[----:B------:R-:W1:Y:S02]  /*3f90*/  SYNCS.PHASECHK.TRANS64.TRYWAIT P0, [UR5], R3 ;  /* 0x00000003ff0075a7 */ /* 0x000e640008001105 */
[----:B-1----:R-:W-:Y:S05]  /*3fa0*/  @!P0 BRA `(.L_x_63) ;  /* 0x0000004c00fc8947 */ /* 0x002fea0003800000 */
.L_x_151:
        /* <DEDUP_REMOVED lines=9> */
.L_x_153:
[----:B------:R-:W-:-:S04]  /*4040*/  UIADD3 UR4, UPT, UPT, UR4, 0x1, URZ ;  /* 0x0000000104047890 */ /* 0x000fc8000fffe0ff */
[----:B------:R-:W-:-:S04]  /*4050*/  UISETP.NE.AND UP0, UPT, UR4, 0x4, UPT ;  /* 0x000000040400788c */ /* 0x000fc8000bf05270 */
[----:B------:R-:W-:Y:S02]  /*4060*/  USEL UR5, URZ, 0x1, UP0 ;  /* 0x00000001ff057887 */ /* 0x000fe40008000000 */
[----:B------:R-:W-:-:S04]  /*4070*/  USEL UR4, UR4, URZ, UP0 ;  /* 0x000000ff04047287 */ /* 0x000fc80008000000 */
[----:B------:R-:W-:Y:S01]  /*4080*/  ULEA UR4, UR4, UR70, 0x3 ;  /* 0x0000004604047291 */ /* 0x000fe2000f8e18ff */
[----:B-1----:R-:W-:-:S04]  /*4090*/  LOP3.LUT R3, R2, UR5, RZ, 0x3c, !PT ;  /* 0x0000000502037c12 */ /* 0x002fc8000f8e3cff */
[----:B------:R-:W-:-:S04]  /*40a0*/  SHF.L.U32 R3, R3, 0x1f, RZ ;  /* 0x0000001f03037819 */ /* 0x000fc800000006ff */
[----:B------:R-:W1:Y:S02]  /*40b0*/  SYNCS.PHASECHK.TRANS64.TRYWAIT P0, [UR4], R3 ;  /* 0x00000003ff0075a7 */ /* 0x000e640008001104 */
[----:B-1----:R-:W-:Y:S05]  /*40c0*/  @!P0 BRA `(.L_x_65) ;  /* 0x0000004c00e48947 */ /* 0x002fea0003800000 */
.L_x_155:
[----:B------:R-:W-:Y:S01]  /*40d0*/  NOP ;  /* 0x0000000000007918 */ /* 0x000fe20000000000 */
[----:B-1----:R-:W1:Y:S01]  /*40e0*/  LDS R0, [UR8+0x14] ;  /* 0x00001408ff007984 */ /* 0x002e620008000800 */
[----:B------:R-:W-:Y:S01]  /*40f0*/  R2UR UR4, R16 ;  /* 0x00000000100472ca */ /* 0x000fe200000e0000 */
[----:B------:R-:W-:Y:S01]  /*4100*/  UMOV UR5, 0xffff ;  /* 0x0000ffff00057882 */ /* 0x000fe20000000000 */
[----:B------:R-:W-:-:S11]  /*4110*/  UMOV UR6, 0x1 ;  /* 0x0000000100067882 */ /* 0x000fd60000000000 */
[----:B------:R-:W-:-:S04]  /*4120*/  ULOP3.LUT UR4, UR4, 0xffff, URZ, 0xc0, !UPT ;  /* 0x0000ffff04047892 */ /* 0x000fc8000f8ec0ff */
[----:B------:R-:W-:-:S04]  /*4130*/  USHF.R.U32.HI UR4, URZ, 0x5, UR4 ;  /* 0x00000005ff047899 */ /* 0x000fc80008011604 */
[----:B------:R-:W-:Y:S02]  /*4140*/  USHF.L.U32 UR5, UR5, UR4, URZ ;  /* 0x0000000405057299 */ /* 0x000fe400080006ff */
[----:B------:R-:W-:-:S04]  /*4150*/  USHF.L.U32 UR4, UR6, UR4, URZ ;  /* 0x0000000406047299 */ /* 0x000fc800080006ff */
[----:B-1----:R-:W-:-:S04]  /*4160*/  LOP3.LUT R0, R0, UR5, RZ, 0xc0, !PT ;  /* 0x0000000500007c12 */ /* 0x002fc8000f8ec0ff */
[----:B------:R-:W-:-:S13]  /*4170*/  ISETP.NE.AND P0, PT, R0, UR5, PT ;  /* 0x0000000500007c0c */ /* 0x000fda000bf05270 */
[----:B------:R-:W-:Y:S05]  /*4180*/  @P0 BRA `(.L_x_66) ;  /* 0x0000000000580947 */ /* 0x000fea0003800000 */
[----:B------:R-:W1:Y:S02]  /*4190*/  LDS R0, [UR8+0x18] ;  /* 0x00001808ff007984 */ /* 0x000e640008000800 */
[----:B-1----:R-:W-:-:S04]  /*41a0*/  LOP3.LUT R0, R0, UR4, RZ, 0xc0, !PT ;  /* 0x0000000400007c12 */ /* 0x002fc8000f8ec0ff */
[----:B------:R-:W-:-:S13]  /*41b0*/  ISETP.NE.AND P0, PT, R0, UR4, PT ;  /* 0x0000000400007c0c */ /* 0x000fda000bf05270 */
[----:B------:R-:W-:Y:S05]  /*41c0*/  @P0 BRA `(.L_x_67) ;  /* 0x00000000003c0947 */ /* 0x000fea0003800000 */
[----:B------:R-:W1:Y:S01]  /*41d0*/  S2R R2, SR_LANEID ;  /* 0x0000000000027919 */ /* 0x000e620000000000 */
[----:B------:R-:W-:Y:S01]  /*41e0*/  ULOP3.LUT UR5, URZ, UR5, URZ, 0x33, !UPT ;  /* 0x00000005ff057292 */ /* 0x000fe2000f8e33ff */
[----:B------:R-:W-:Y:S01]  /*41f0*/  LOP3.LUT R4, RZ, UR4, RZ, 0x33, !PT ;  /* 0x00000004ff047c12 */ /* 0x000fe2000f8e33ff */
[----:B------:R-:W-:Y:S02]  /*4200*/  VOTEU.ANY UR4, UPT, PT ;  /* 0x0000000000047886 */ /* 0x000fe400038e0100 */
[----:B------:R-:W-:Y:S01]  /*4210*/  UFLO.U32 UR4, UR4 ;  /* 0x00000004000472bd */ /* 0x000fe200080e0000 */
[----:B------:R-:W2:Y:S01]  /*4220*/  REDUX UR6, R4 ;  /* 0x00000000040673c4 */ /* 0x000ea20000000000 */
[----:B------:R-:W-:-:S06]  /*4230*/  IMAD.U32 R0, RZ, RZ, UR5 ;  /* 0x00000005ff007e24 */ /* 0x000fcc000f8e00ff */
[----:B------:R3:W-:Y:S01]  /*4240*/  UTCATOMSWS.AND URZ, UR5 ;  /* 0x0000000500ff79e3 */ /* 0x0007e20008000000 */
[----:B------:R-:W4:Y:S01]  /*4250*/  REDUX UR7, R0 ;  /* 0x00000000000773c4 */ /* 0x000f220000000000 */
[----:B-1----:R-:W-:Y:S01]  /*4260*/  ISETP.EQ.U32.AND P0, PT, R2, UR4, PT ;  /* 0x0000000402007c0c */ /* 0x002fe2000bf02070 */
[----:B--2---:R-:W-:Y:S01]  /*4270*/  IMAD.U32 R2, RZ, RZ, UR6 ;  /* 0x00000006ff027e24 */ /* 0x004fe2000f8e00ff */
[----:B----4-:R-:W-:-:S11]  /*4280*/  MOV R3, UR7 ;  /* 0x0000000700037c02 */ /* 0x010fd60008000f00 */
[----:B------:R3:W-:Y:S04]  /*4290*/  @P0 ATOMS.AND RZ, [UR8+0x14], R3 ;  /* 0x00001403ffff098c */ /* 0x0007e8000a800008 */
[----:B------:R3:W-:Y:S01]  /*42a0*/  @P0 ATOMS.AND RZ, [UR8+0x18], R2 ;  /* 0x00001802ffff098c */ /* 0x0007e2000a800008 */
[----:B------:R-:W-:Y:S05]  /*42b0*/  BRA `(.L_x_68) ;  /* 0x0000000000147947 */ /* 0x000fea0003800000 */
.L_x_67:
[----:B------:R-:W-:Y:S02]  /*42c0*/  MOV R2, 0x42e0 ;  /* 0x000042e000027802 */ /* 0x000fe40000000f00 */
[----:B-----5:R-:W-:Y:S05]  /*42d0*/  CALL.REL.NOINC `($__internal_0_$__cuda_sm10x_tcgen05_guardrail_trap_col_being_dealloced_not_returned_by_alloc) ;  /* 0x0000005000c87944 */ /* 0x020fea0003c00000 */
[----:B------:R-:W-:Y:S05]  /*42e0*/  BRA `(.L_x_68) ;  /* 0x0000000000087947 */ /* 0x000fea0003800000 */
.L_x_66:
[----:B------:R-:W-:Y:S02]  /*42f0*/  MOV R2, 0x4310 ;  /* 0x0000431000027802 */ /* 0x000fe40000000f00 */
[----:B-----5:R-:W-:Y:S05]  /*4300*/  CALL.REL.NOINC `($__internal_2_$__cuda_sm10x_tcgen05_guardrail_trap_unallocated_columns_being_dealloced) ;  /* 0x0000005000d47944 */ /* 0x020fea0003c00000 */
.L_x_68:
[----:B------:R-:W-:Y:S01]  /*4310*/  NOP ;  /* 0x0000000000007918 */ /* 0x000fe20000000000 */
[----:B---3--:R-:W-:Y:S05]  /*4320*/  EXIT ;  /* 0x000000000000794d */ /* 0x008fea0003800000 */
.L_x_50:
[----:B------:R-:W-:-:S09]  /*4330*/  UISETP.NE.OR UP2, UPT, UR10, 0x3, !UP2 ;  /* 0x000000030a00788c */ /* 0x000fd2000d745670 */
[----:B------:R-:W-:Y:S05]  /*4340*/  BRA.U UP2, `(.L_x_69) ;  /* 0x00000011021c7547 */ /* 0x000fea000b800000 */
[----:B------:R-:W1:Y:S01]  /*4350*/  LDCU.64 UR4, c[0x0][0x888] ;  /* 0x00011100ff0477ac */ /* 0x000e620008000a00 */
[----:B------:R-:W2:Y:S01]  /*4360*/  LDC R0, c[0x0][0xb30] ;  /* 0x0002cc00ff007b82 */ /* 0x000ea20000000800 */
[----:B------:R-:W-:Y:S02]  /*4370*/  HFMA2 R25, -RZ, RZ, 0, 0 ;  /* 0x00000000ff197431 */ /* 0x000fe400000001ff */
[----:B-----5:R-:W-:Y:S01]  /*4380*/  IMAD.MOV.U32 R32, RZ, RZ, 0x1 ;  /* 0x00000001ff207424 */ /* 0x020fe200078e00ff */
[----:B------:R-:W4:Y:S01]  /*4390*/  LDCU.64 UR14, c[0x0][0x890] ;  /* 0x00011200ff0e77ac */ /* 0x000f220008000a00 */
[----:B------:R-:W-:Y:S01]  /*43a0*/  IMAD.MOV.U32 R27, RZ, RZ, RZ ;  /* 0x000000ffff1b7224 */ /* 0x000fe200078e00ff */
[----:B------:R-:W-:Y:S01]  /*43b0*/  MOV R23, 0x2000 ;  /* 0x0000200000177802 */ /* 0x000fe20000000f00 */
[----:B------:R-:W-:Y:S01]  /*43c0*/  UPLOP3.LUT UP1, UPT, UPT, UPT, UPT, 0x40, 0x4 ;  /* 0x000000000004789c */ /* 0x000fe20003f2e870 */
[----:B------:R-:W3:Y:S08]  /*43d0*/  LDC R19, c[0x0][0x370] ;  /* 0x0000dc00ff137b82 */ /* 0x000ef00000000800 */
[----:B------:R-:W3:Y:S01]  /*43e0*/  LDC R2, c[0x0][0xb0c] ;  /* 0x0002c300ff027b82 */ /* 0x000ee20000000800 */
[----:B-1----:R-:W-:-:S03]  /*43f0*/  UISETP.NE.U32.AND UP2, UPT, UR4, URZ, UPT ;  /* 0x000000ff0400728c */ /* 0x002fc6000bf45070 */
[----:B------:R-:W-:Y:S01]  /*4400*/  UMOV UR4, 0x400 ;  /* 0x0000040000047882 */ /* 0x000fe20000000000 */
[----:B----4-:R-:W-:Y:S02]  /*4410*/  UISETP.NE.U32.AND UP3, UPT, UR14, URZ, UPT ;  /* 0x000000ff0e00728c */ /* 0x010fe4000bf65070 */
[----:B------:R-:W-:Y:S01]  /*4420*/  ULEA UR4, UR45, UR4, 0x18 ;  /* 0x000000042d047291 */ /* 0x000fe2000f8ec0ff */
[----:B------:R-:W1:Y:S01]  /*4430*/  LDC R18, c[0x0][0xb20] ;  /* 0x0002c800ff127b82 */ /* 0x000e620000000800 */
[----:B--2---:R-:W-:Y:S01]  /*4440*/  ISETP.NE.AND P1, PT, R0, 0x1, PT ;  /* 0x000000010000780c */ /* 0x004fe20003f25270 */
[----:B------:R-:W-:Y:S02]  /*4450*/  UISETP.NE.AND.EX UP2, UPT, UR5, URZ, UPT, UP2 ;  /* 0x000000ff0500728c */ /* 0x000fe4000bf45320 */
[----:B------:R-:W-:Y:S02]  /*4460*/  UIADD3 UR13, UPT, UPT, UR4, 0x38, URZ ;  /* 0x00000038040d7890 */ /* 0x000fe4000fffe0ff */
[----:B------:R-:W-:-:S02]  /*4470*/  UIADD3 UR33, UPT, UPT, UR4, 0x20, URZ ;  /* 0x0000002004217890 */ /* 0x000fc4000fffe0ff */
[----:B------:R-:W2:Y:S01]  /*4480*/  LDC.64 R36, c[0x0][0x348] ;  /* 0x0000d200ff247b82 */ /* 0x000ea20000000a00 */
[----:B------:R-:W-:Y:S02]  /*4490*/  UIADD3 UR25, UPT, UPT, UR4, 0x28, URZ ;  /* 0x0000002804197890 */ /* 0x000fe4000fffe0ff */
[----:B------:R-:W-:Y:S02]  /*44a0*/  UIADD3 UR17, UPT, UPT, UR4, 0x30, URZ ;  /* 0x0000003004117890 */ /* 0x000fe4000fffe0ff */
[----:B------:R-:W-:Y:S02]  /*44b0*/  UPRMT UR13, UR45, 0x654, UR13 ;  /* 0x000006542d0d7896 */ /* 0x000fe4000800000d */
[----:B------:R-:W-:Y:S01]  /*44c0*/  UISETP.NE.AND.EX UP3, UPT, UR15, URZ, UPT, UP3 ;  /* 0x000000ff0f00728c */ /* 0x000fe2000bf65330 */
[----:B------:R-:W4:Y:S08]  /*44d0*/  LDC.64 R16, c[0x0][0xb10] ;  /* 0x0002c400ff107b82 */ /* 0x000f300000000a00 */
[----:B------:R-:W1:Y:S08]  /*44e0*/  LDC.64 R6, c[0x0][0xb18] ;  /* 0x0002c600ff067b82 */ /* 0x000e700000000a00 */
[----:B------:R-:W1:Y:S08]  /*44f0*/  LDC.64 R4, c[0x0][0xb28] ;  /* 0x0002ca00ff047b82 */ /* 0x000e700000000a00 */
[----:B---3--:R-:W1:Y:S02]  /*4500*/  LDC R22, c[0x0][0x374] ;  /* 0x0000dd00ff167b82 */ /* 0x008e640000000800 */
.L_x_80:
[----:B------:R-:W-:Y:S02]  /*4510*/  LEA R0, R27, UR4, 0x3 ;  /* 0x000000041b007c11 */ /* 0x000fe4000f8e18ff */
[----:B------:R-:W-:Y:S02]  /*4520*/  SHF.L.U32 R3, R25, 0x1f, RZ ;  /* 0x0000001f19037819 */ /* 0x000fe400000006ff */
[----:B------:R-:W-:Y:S02]  /*4530*/  LEA R28, R27, UR4, 0x4 ;  /* 0x000000041b1c7c11 */ /* 0x000fe4000f8e20ff */
[----:B---3--:R-:W3:Y:S02]  /*4540*/  SYNCS.PHASECHK.TRANS64.TRYWAIT P0, [R0+URZ+0x70], R3 ;  /* 0x00007003000075a7 */ /* 0x008ee400080011ff */
[----:B---3--:R-:W-:Y:S05]  /*4550*/  @!P0 BRA `(.L_x_70) ;  /* 0x0000004800d88947 */ /* 0x008fea0003800000 */
.L_x_156:
[----:B------:R-:W-:Y:S01]  /*4560*/  ISETP.GE.AND P0, PT, R26, 0x1, PT ;  /* 0x000000011a00780c */ /* 0x000fe20003f06270 */
[----:B------:R-:W5:Y:S01]  /*4570*/  LDS.128 R28, [R28+0x100] ;  /* 0x000100001c1c7984 */ /* 0x000f620000000c00 */
[----:B---3--:R-:W-:Y:S01]  /*4580*/  VIADD R0, R0, 0x80 ;  /* 0x0000008000007836 */ /* 0x008fe20000000000 */
[----:B------:R-:W-:Y:S01]  /*4590*/  @!PT LDS RZ, [RZ] ;  /* 0x00000000fffff984 */ /* 0x000fe20000000800 */
[----:B------:R-:W-:Y:S01]  /*45a0*/  @!PT LDS RZ, [RZ] ;  /* 0x00000000fffff984 */ /* 0x000fe20000000800 */
[----:B------:R-:W-:Y:S01]  /*45b0*/  @!PT LDS RZ, [RZ] ;  /* 0x00000000fffff984 */ /* 0x000fe20000000800 */
[----:B------:R-:W-:Y:S01]  /*45c0*/  @!PT LDS RZ, [RZ] ;  /* 0x00000000fffff984 */ /* 0x000fe20000000800 */
[----:B------:R3:W-:Y:S06]  /*45d0*/  MEMBAR.ALL.CTA ;  /* 0x0000000000007992 */ /* 0x0007ec0000008000 */
[----:B---3--:R-:W3:Y:S01]  /*45e0*/  FENCE.VIEW.ASYNC.S ;  /* 0x00000000000073c6 */ /* 0x008ee20000000000 */
[----:B------:R-:W-:Y:S04]  /*45f0*/  PRMT R0, RZ, 0x654, R0 ;  /* 0x00000654ff007816 */ /* 0x000fe80000000000 */
[----:B---3--:R3:W-:Y:S01]  /*4600*/  SYNCS.ARRIVE.TRANS64.RED.A1T0 RZ, [R0+URZ], RZ ;  /* 0x000000ff00ff79a7 */ /* 0x0087e200081004ff */
[----:B-----5:R-:W-:Y:S11]  /*4610*/  LOP3.LUT P3, RZ, R30, 0x1, RZ, 0xc0, !PT ;  /* 0x000000011eff7812 */ /* 0x020ff6000786c0ff */
[----:B------:R-:W-:Y:S02]  /*4620*/  @!UPT UIADD3 URZ, UPT, UPT, URZ, URZ, URZ ;  /* 0x000000fffffff290 */ /* 0x000fe4000fffe0ff */
[----:B------:R-:W-:Y:S02]  /*4630*/  @P3 MOV R13, R28 ;  /* 0x0000001c000d3202 */ /* 0x000fe40000000f00 */
[----:B------:R-:W-:Y:S01]  /*4640*/  @P3 LOP3.LUT R8, R29, 0xffff, RZ, 0xc0, !PT ;  /* 0x0000ffff1d083812 */ /* 0x000fe200078ec0ff */
[----:B---3--:R-:W-:Y:S06]  /*4650*/  @!P0 BRA `(.L_x_71) ;  /* 0x0000000000a48947 */ /* 0x008fec0003800000 */
[----:B-1----:R-:W-:Y:S01]  /*4660*/  IMAD.HI.U32 R33, R22, R7, RZ ;  /* 0x0000000716217227 */ /* 0x002fe200078e00ff */
[----:B------:R-:W-:Y:S02]  /*4670*/  ISETP.NE.AND P0, PT, R6, 0x1, PT ;  /* 0x000000010600780c */ /* 0x000fe40003f05270 */
[----:B------:R-:W-:Y:S01]  /*4680*/  ISETP.NE.AND P2, PT, R26, 0x1, PT ;  /* 0x000000011a00780c */ /* 0x000fe20003f45270 */
[----:B----4-:R-:W-:Y:S01]  /*4690*/  IMAD.HI.U32 R34, R19, R16, RZ ;  /* 0x0000001013227227 */ /* 0x010fe200078e00ff */
[----:B------:R-:W-:Y:S02]  /*46a0*/  SHF.R.U32.HI R33, RZ, R18, R33 ;  /* 0x00000012ff217219 */ /* 0x000fe40000011621 */
[----:B------:R-:W-:Y:S01]  /*46b0*/  ISETP.NE.AND P4, PT, R2, 0x1, PT ;  /* 0x000000010200780c */ /* 0x000fe20003f85270 */
[----:B------:R-:W-:Y:S01]  /*46c0*/  IMAD.HI.U32 R38, R13, R16, RZ ;  /* 0x000000100d267227 */ /* 0x000fe200078e00ff */
[----:B------:R-:W-:Y:S02]  /*46d0*/  SHF.R.U32.HI R34, RZ, R17, R34 ;  /* 0x00000011ff227219 */ /* 0x000fe40000011622 */
[----:B------:R-:W-:Y:S01]  /*46e0*/  SEL R3, R22, R33, !P0 ;  /* 0x0000002116037207 */ /* 0x000fe20004000000 */
[C---:B------:R-:W-:Y:S01]  /*46f0*/  IMAD.HI.U32 R33, R8.reuse, R7, RZ ;  /* 0x0000000708217227 */ /* 0x040fe200078e00ff */
[----:B------:R-:W-:Y:S02]  /*4700*/  SEL R11, R19, R34, !P4 ;  /* 0x00000022130b7207 */ /* 0x000fe40006000000 */
[----:B------:R-:W-:Y:S01]  /*4710*/  SHF.R.U32.HI R38, RZ, R17, R38 ;  /* 0x00000011ff267219 */ /* 0x000fe20000011626 */
[----:B------:R-:W-:Y:S01]  /*4720*/  IMAD.HI.U32 R40, R3, R4, RZ ;  /* 0x0000000403287227 */ /* 0x000fe200078e00ff */
[----:B------:R-:W-:Y:S03]  /*4730*/  SHF.R.U32.HI R33, RZ, R18, R33 ;  /* 0x00000012ff217219 */ /* 0x000fe60000011621 */
[----:B------:R-:W-:Y:S01]  /*4740*/  IMAD.HI.U32 R34, R11, R4, RZ ;  /* 0x000000040b227227 */ /* 0x000fe200078e00ff */
[----:B------:R-:W-:Y:S02]  /*4750*/  @P2 SHF.R.U32.HI R3, RZ, R5, R40 ;  /* 0x00000005ff032219 */ /* 0x000fe40000011628 */
[----:B------:R-:W-:Y:S02]  /*4760*/  SEL R9, R8, R33, !P0 ;  /* 0x0000002108097207 */ /* 0x000fe40004000000 */
[----:B------:R-:W-:Y:S01]  /*4770*/  @P2 SHF.R.U32.HI R11, RZ, R5, R34 ;  /* 0x00000005ff0b2219 */ /* 0x000fe20000011622 */
[C---:B------:R-:W-:Y:S01]  /*4780*/  IMAD R10, R26.reuse, R3, RZ ;  /* 0x000000031a0a7224 */ /* 0x040fe200078e02ff */
[----:B------:R-:W-:Y:S01]  /*4790*/  SEL R3, R13, R38, !P4 ;  /* 0x000000260d037207 */ /* 0x000fe20006000000 */
[C---:B------:R-:W-:Y:S03]  /*47a0*/  IMAD.HI.U32 R14, R9.reuse, R4, RZ ;  /* 0x00000004090e7227 */ /* 0x040fe600078e00ff */
[----:B------:R-:W-:Y:S01]  /*47b0*/  ISETP.GE.AND P0, PT, R9, R10, PT ;  /* 0x0000000a0900720c */ /* 0x000fe20003f06270 */
[C---:B------:R-:W-:Y:S01]  /*47c0*/  IMAD R12, R26.reuse, R11, RZ ;  /* 0x0000000b1a0c7224 */ /* 0x040fe200078e02ff */
[-C--:B------:R-:W-:Y:S04]  /*47d0*/  SHF.R.U32.HI R14, RZ, R5.reuse, R14 ;  /* 0x00000005ff0e7219 */ /* 0x080fe8000001160e */
[----:B------:R-:W-:Y:S02]  /*47e0*/  ISETP.GE.OR P0, PT, R3, R12, P0 ;  /* 0x0000000c0300720c */ /* 0x000fe40000706670 */
[----:B------:R-:W-:Y:S05]  /*47f0*/  SEL R15, R9, R14, !P2 ;  /* 0x0000000e090f7207 */ /* 0x000fea0005000000 */
[----:B------:R-:W-:Y:S04]  /*4800*/  IMAD.MOV R14, RZ, RZ, -R15 ;  /* 0x000000ffff0e7224 */ /* 0x000fe800078e0a0f */
[----:B------:R-:W-:Y:S02]  /*4810*/  IMAD R14, R26, R14, R9 ;  /* 0x0000000e1a0e7224 */ /* 0x000fe400078e0209 */
[C---:B------:R-:W-:Y:S05]  /*4820*/  @!P0 IMAD.HI.U32 R10, R3.reuse, R4, RZ ;  /* 0x00000004030a8227 */ /* 0x040fea00078e00ff */
[----:B------:R-:W-:Y:S04]  /*4830*/  @!P0 SHF.R.U32.HI R10, RZ, R5, R10 ;  /* 0x00000005ff0a8219 */ /* 0x000fe8000001160a */
[----:B------:R-:W-:Y:S01]  /*4840*/  @!P0 SEL R0, R3, R10, !P2 ;  /* 0x0000000a03008207 */ /* 0x000fe20005000000 */
[----:B------:R-:W-:Y:S03]  /*4850*/  IMAD.MOV R10, RZ, RZ, -R3 ;  /* 0x000000ffff0a7224 */ /* 0x000fe600078e0a03 */
[----:B------:R-:W-:Y:S01]  /*4860*/  @!P0 IADD3 R15, PT, PT, R15, -R0, RZ ;  /* 0x800000000f0f8210 */ /* 0x000fe20007ffe0ff */
[----:B------:R-:W-:Y:S01]  /*4870*/  @!P0 IMAD R0, R11, R14, R0 ;  /* 0x0000000e0b008224 */ /* 0x000fe200078e0200 */
[----:B------:R-:W-:Y:S01]  /*4880*/  IADD3 R11, PT, PT, -R9, RZ, RZ ;  /* 0x000000ff090b7210 */ /* 0x000fe20007ffe1ff */
[----:B------:R-:W-:Y:S02]  /*4890*/  IMAD R13, R2, R10, R13 ;  /* 0x0000000a020d7224 */ /* 0x000fe400078e020d */
[----:B------:R-:W-:Y:S02]  /*48a0*/  @!P0 IMAD R9, R15, R26, R3 ;  /* 0x0000001a0f098224 */ /* 0x000fe400078e0203 */
[----:B------:R-:W-:Y:S02]  /*48b0*/  @!P0 IMAD.MOV.U32 R3, RZ, RZ, R0 ;  /* 0x000000ffff038224 */ /* 0x000fe400078e0000 */
[----:B------:R-:W-:Y:S02]  /*48c0*/  IMAD R8, R6, R11, R8 ;  /* 0x0000000b06087224 */ /* 0x000fe400078e0208 */
[----:B------:R-:W-:Y:S02]  /*48d0*/  IMAD R13, R3, R2, R13 ;  /* 0x00000002030d7224 */ /* 0x000fe400078e020d */
[----:B------:R-:W-:Y:S02]  /*48e0*/  IMAD R8, R9, R6, R8 ;  /* 0x0000000609087224 */ /* 0x000fe400078e0208 */
.L_x_71:
[----:B------:R-:W-:Y:S05]  /*48f0*/  BRA.U UP1, `(.L_x_72) ;  /* 0x0000000101107547 */ /* 0x000fea000b800000 */
[----:B------:R-:W-:Y:S04]  /*4900*/  MOV R0, UR21 ;  /* 0x0000001500007c02 */ /* 0x000fe80008000f00 */
[----:B------:R-:W-:Y:S04]  /*4910*/  SHF.L.U32 R3, R0, 0x1f, RZ ;  /* 0x0000001f00037819 */ /* 0x000fe800000006ff */
[----:B------:R-:W3:Y:S02]  /*4920*/  SYNCS.PHASECHK.TRANS64.TRYWAIT P0, [UR4+0x68], R3 ;  /* 0x00006803ff0075a7 */ /* 0x000ee40008001104 */
[----:B---3--:R-:W-:Y:S05]  /*4930*/  @!P0 BRA `(.L_x_73) ;  /* 0x0000004400f48947 */ /* 0x008fea0003800000 */
.L_x_72:
[----:B------:R-:W-:Y:S02]  /*4940*/  R2UR UR35, R21 ;  /* 0x00000000152372ca */ /* 0x000fe400000e0000 */
[----:B------:R-:W-:Y:S02]  /*4950*/  R2UR UR34, R20 ;  /* 0x00000000142272ca */ /* 0x000fe400000e0000 */
[----:B------:R-:W-:Y:S02]  /*4960*/  ISETP.NE.U32.AND P2, PT, RZ, UR14, PT ;  /* 0x0000000eff007c0c */ /* 0x000fe4000bf45070 */
[----:B------:R-:W-:Y:S02]  /*4970*/  SHF.L.U32 R12, R32, 0x1f, RZ ;  /* 0x0000001f200c7819 */ /* 0x000fe400000006ff */
[----:B------:R-:W-:Y:S05]  /*4980*/  ISETP.NE.AND.EX P2, PT, RZ, UR15, PT, P2 ;  /* 0x0000000fff007c0c */ /* 0x000fea000bf45320 */
[----:B------:R-:W-:Y:S02]  /*4990*/  USHF.L.U32 UR35, UR35, 0x7, URZ ;  /* 0x0000000723237899 */ /* 0x000fe400080006ff */
[----:B------:R-:W-:Y:S01]  /*49a0*/  USHF.L.U32 UR34, UR34, 0x6, URZ ;  /* 0x0000000622227899 */ /* 0x000fe200080006ff */
[----:B------:R-:W-:Y:S11]  /*49b0*/  BRA.U !UP3, `(.L_x_74) ;  /* 0x000000010b387547 */ /* 0x000ff6000b800000 */
[----:B------:R-:W-:Y:S01]  /*49c0*/  UPLOP3.LUT UP0, UPT, UPT, UPT, UP2, 0x80, 0x8 ;  /* 0x000000000008789c */ /* 0x000fe20003f0f020 */
[----:B------:R-:W-:Y:S01]  /*49d0*/  R2UR UR5, R69 ;  /* 0x00000000450572ca */ /* 0x000fe200000e0000 */
[----:B------:R-:W-:Y:S02]  /*49e0*/  HFMA2 R67, -RZ, RZ, 0, 5.9604644775390625e-08 ;  /* 0x00000001ff437431 */ /* 0x000fe400000001ff */
[----:B---3--:R-:W-:Y:S02]  /*49f0*/  IMAD.MOV.U32 R0, RZ, RZ, 0x1 ;  /* 0x00000001ff007424 */ /* 0x008fe400078e00ff */
[----:B------:R-:W-:Y:S05]  /*4a00*/  PLOP3.LUT P0, PT, PT, PT, UP0, 0x80, 0x8 ;  /* 0x000000000008781c */ /* 0x000fea0003f0f008 */
[----:B------:R-:W3:Y:S03]  /*4a10*/  @UP0 LDCU.64 UR6, c[0x0][0x888] ;  /* 0x00011100ff0607ac */ /* 0x000ee60008000a00 */
[----:B------:R-:W-:Y:S05]  /*4a20*/  @UP0 UIMAD UR5, UR5, UR14, URZ ;  /* 0x0000000e050502a4 */ /* 0x000fea000f8e02ff */
[----:B------:R-:W-:Y:S01]  /*4a30*/  @!P0 PRMT R67, R0, 0x7610, R67 ;  /* 0x0000761000438816 */ /* 0x000fe20000000043 */
[----:B---3--:R-:W-:Y:S05]  /*4a40*/  @UP0 UIMAD.WIDE UR6, UR5, 0x4, UR6 ;  /* 0x00000004050608a5 */ /* 0x008fea000f8e0206 */
[----:B------:R-:W3:Y:S01]  /*4a50*/  @!UP0 LDCU UR5, c[0x0][0x880] ;  /* 0x00011000ff0587ac */ /* 0x000ee20008000800 */
[----:B------:R-:W-:Y:S02]  /*4a60*/  IMAD.U32 R10, RZ, RZ, UR6 ;  /* 0x00000006ff0a7e24 */ /* 0x000fe4000f8e00ff */
[----:B------:R-:W-:Y:S05]  /*4a70*/  IMAD.U32 R11, RZ, RZ, UR7 ;  /* 0x00000007ff0b7e24 */ /* 0x000fea000f8e00ff */
[----:B------:R1:W5:Y:S02]  /*4a80*/  @P0 LDG.E R35, desc[UR52][R10.64] ;  /* 0x000000340a230981 */ /* 0x000364000c1e1900 */
[----:B-1-3--:R-:W-:Y:S07]  /*4a90*/  @!P0 MOV R35, UR5 ;  /* 0x0000000500238c02 */ /* 0x00afee0008000f00 */
.L_x_74:
[----:B-----5:R-:W-:Y:S01]  /*4aa0*/  @!P2 FSETP.EQ.AND P0, PT, R35, RZ, PT ;  /* 0x000000ff2300a20b */ /* 0x020fe20003f02000 */
[----:B------:R-:W-:Y:S01]  /*4ab0*/  @!UPT UIADD3 URZ, UPT, UPT, URZ, URZ, URZ ;  /* 0x000000fffffff290 */ /* 0x000fe2000fffe0ff */
[----:B------:R-:W-:Y:S11]  /*4ac0*/  @!P2 BRA `(.L_x_75) ;  /* 0x000000000014a947 */ /* 0x000ff60003800000 */
[----:B------:R-:W-:Y:S02]  /*4ad0*/  LOP3.LUT P2, RZ, R67, 0xff, RZ, 0xc0, !PT ;  /* 0x000000ff43ff7812 */ /* 0x000fe4000784c0ff */
[----:B------:R-:W-:Y:S04]  /*4ae0*/  PLOP3.LUT P0, PT, PT, PT, UP0, 0x80, 0x8 ;  /* 0x000000000008781c */ /* 0x000fe80003f0f008 */
[----:B------:R-:W-:Y:S07]  /*4af0*/  PLOP3.LUT P0, PT, P0, PT, PT, 0x8, 0x80 ;  /* 0x000000000080781c */ /* 0x000fee000070e170 */
[----:B------:R-:W-:Y:S11]  /*4b00*/  @P2 FSETP.EQ.AND P0, PT, R35, RZ, PT ;  /* 0x000000ff2300220b */ /* 0x000ff60003f02000 */
[----:B------:R-:W-:Y:S02]  /*4b10*/  @!UPT UIADD3 URZ, UPT, UPT, URZ, URZ, URZ ;  /* 0x000000fffffff290 */ /* 0x000fe4000fffe0ff */
.L_x_75:
[----:B------:R-:W5:Y:S01]  /*4b20*/  SYNCS.PHASECHK.TRANS64.TRYWAIT P2, [UR4+0x40], R12 ;  /* 0x0000400cff0075a7 */ /* 0x000f620008041104 */
[----:B------:R-:W-:Y:S04]  /*4b30*/  ELECT P4, URZ, PT ;  /* 0x0000000000ff782f */ /* 0x000fe80003880000 */
[----:B------:R-:W-:Y:S11]  /*4b40*/  PLOP3.LUT P4, PT, P0, P4, PT, 0xf2, 0x2f ;  /* 0x00000000002f781c */ /* 0x000ff60000789e72 */
[----:B------:R-:W-:Y:S02]  /*4b50*/  @!UPT UIADD3 URZ, UPT, UPT, URZ, URZ, URZ ;  /* 0x000000fffffff290 */ /* 0x000fe4000fffe0ff */
[----:B--2---:R-:W-:Y:S05]  /*4b60*/  @!P4 IADD3 R9, P0, PT, R36, 0x580, RZ ;  /* 0x000005802409c810 */ /* 0x004fea0007f1e0ff */
[----:B---3--:R-:W-:Y:S01]  /*4b70*/  @!P4 IMAD.X R0, RZ, RZ, R37, P0 ;  /* 0x000000ffff00c224 */ /* 0x008fe200000e0625 */
[----:B-----5:R-:W-:Y:S07]  /*4b80*/  @!P2 BRA `(.L_x_76) ;  /* 0x000000440078a947 */ /* 0x020fee0003800000 */
.L_x_159:
[----:B------:R-:W-:Y:S01]  /*4b90*/  @!P4 R2UR UR6, R9 ;  /* 0x000000000906c2ca */ /* 0x000fe200000e0000 */
[----:B------:R-:W-:Y:S01]  /*4ba0*/  VOTEU.ALL UP1, P4 ;  /* 0x0000000000ff7886 */ /* 0x000fe20002020000 */
[----:B------:R-:W-:Y:S01]  /*4bb0*/  @!P4 R2UR UR5, R0 ;  /* 0x000000000005c2ca */ /* 0x000fe200000e0000 */
[----:B------:R-:W-:Y:S01]  /*4bc0*/  @!P4 IMAD.MOV.U32 R0, RZ, RZ, 0x2000 ;  /* 0x00002000ff00c424 */ /* 0x000fe200078e00ff */
[----:B------:R-:W-:Y:S01]  /*4bd0*/  R2UR UR36, R69 ;  /* 0x00000000452472ca */ /* 0x000fe200000e0000 */
[----:B------:R-:W-:Y:S01]  /*4be0*/  UMOV UR8, 0x0 ;  /* 0x0000000000087882 */ /* 0x000fe20000000000 */
[----:B------:R-:W-:Y:S01]  /*4bf0*/  @!UP1 UIADD3 UR32, UPT, UPT, UR4, 0x200, URZ ;  /* 0x0000020004209890 */ /* 0x000fe2000fffe0ff */
[----:B------:R-:W-:Y:S01]  /*4c00*/  @!P4 IADD3 R9, P0, PT, R36, 0x580, RZ ;  /* 0x000005802409c810 */ /* 0x000fe20007f1e0ff */
[----:B------:R-:W-:Y:S01]  /*4c10*/  VOTEU.ALL UP1, P4 ;  /* 0x0000000000ff7886 */ /* 0x000fe20002020000 */
[----:B------:R-:W-:Y:S04]  /*4c20*/  UMOV UR9, 0x10000000 ;  /* 0x1000000000097882 */ /* 0x000fe80000000000 */
[----:B------:R-:W-:Y:S02]  /*4c30*/  IMAD.U32 R10, RZ, RZ, UR6 ;  /* 0x00000006ff0a7e24 */ /* 0x000fe4000f8e00ff */
[----:B------:R-:W-:Y:S01]  /*4c40*/  IMAD.U32 R11, RZ, RZ, UR5 ;  /* 0x00000005ff0b7e24 */ /* 0x000fe2000f8e00ff */
[----:B------:R-:W-:Y:S02]  /*4c50*/  UPRMT UR5, UR45, 0x654, UR33 ;  /* 0x000006542d057896 */ /* 0x000fe40008000021 */
[----:B------:R-:W-:Y:S02]  /*4c60*/  @!P4 R2UR UR6, R10 ;  /* 0x000000000a06c2ca */ /* 0x000fe400000e0000 */
[----:B------:R-:W-:Y:S11]  /*4c70*/  @!P4 R2UR UR7, R11 ;  /* 0x000000000b07c2ca */ /* 0x000ff600000e0000 */
[----:B------:R-:W-:Y:S02]  /*4c80*/  @!UPT UIADD3 URZ, UPT, UPT, URZ, URZ, URZ ;  /* 0x000000fffffff290 */ /* 0x000fe4000fffe0ff */
[----:B------:R3:W-:Y:S01]  /*4c90*/  @!UP1 UTMALDG.3D [UR32], [UR6], desc[UR8] ;  /* 0x00000820060095b4 */ /* 0x0007e20008011000 */
[----:B------:R5:W-:Y:S01]  /*4ca0*/  @!P4 SYNCS.ARRIVE.TRANS64.RED.A0TR RZ, [UR4+0x20], R0 ;  /* 0x00002000ffffc9a7 */ /* 0x000be20008300404 */
[----:B------:R-:W-:Y:S01]  /*4cb0*/  SYNCS.ARRIVE.TRANS64.RED.A1T0 RZ, [UR5], RZ ;  /* 0x000000ffffff79a7 */ /* 0x000fe20008100405 */
[----:B-----5:R-:W-:Y:S01]  /*4cc0*/  @!P4 IMAD.X R0, RZ, RZ, R37, P0 ;  /* 0x000000ffff00c224 */ /* 0x020fe200000e0625 */
[----:B------:R-:W5:Y:S02]  /*4cd0*/  SYNCS.PHASECHK.TRANS64.TRYWAIT P2, [UR4+0x48], R12 ;  /* 0x0000480cff0075a7 */ /* 0x000f640008041104 */
[----:B---3-5:R-:W-:Y:S05]  /*4ce0*/  @!P2 BRA `(.L_x_77) ;  /* 0x000000440038a947 */ /* 0x028fea0003800000 */
.L_x_161:
        /* <DEDUP_REMOVED lines=8> */
[----:B------:R-:W-:Y:S01]  /*4d70*/  @!UP1 UIADD3 UR24, UPT, UPT, UR4, 0x2200, URZ ;  /* 0x0000220004189890 */ /* 0x000fe2000fffe0ff */
[----:B------:R-:W-:Y:S01]  /*4d80*/  VOTEU.ALL UP1, P4 ;  /* 0x0000000000ff7886 */ /* 0x000fe20002020000 */
[----:B------:R-:W-:Y:S01]  /*4d90*/  UMOV UR9, 0x10000000 ;  /* 0x1000000000097882 */ /* 0x000fe20000000000 */
[----:B------:R-:W-:Y:S02]  /*4da0*/  UMOV UR27, UR35 ;  /* 0x00000023001b7c82 */ /* 0x000fe40008000000 */
[----:B------:R-:W-:Y:S02]  /*4db0*/  IMAD.U32 R10, RZ, RZ, UR6 ;  /* 0x00000006ff0a7e24 */ /* 0x000fe4000f8e00ff */
[----:B------:R-:W-:Y:S01]  /*4dc0*/  IMAD.U32 R11, RZ, RZ, UR5 ;  /* 0x00000005ff0b7e24 */ /* 0x000fe2000f8e00ff */
[----:B------:R-:W-:Y:S01]  /*4dd0*/  UPRMT UR5, UR45, 0x654, UR25 ;  /* 0x000006542d057896 */ /* 0x000fe20008000019 */
[----:B------:R-:W-:Y:S01]  /*4de0*/  @!P4 IMAD.X R20, RZ, RZ, R37, P0 ;  /* 0x000000ffff14c224 */ /* 0x000fe200000e0625 */
[----:B------:R-:W-:Y:S02]  /*4df0*/  @!P4 R2UR UR6, R10 ;  /* 0x000000000a06c2ca */ /* 0x000fe400000e0000 */
[----:B------:R-:W-:Y:S11]  /*4e00*/  @!P4 R2UR UR7, R11 ;  /* 0x000000000b07c2ca */ /* 0x000ff600000e0000 */
[----:B------:R-:W-:Y:S02]  /*4e10*/  @!UPT UIADD3 URZ, UPT, UPT, URZ, URZ, URZ ;  /* 0x000000fffffff290 */ /* 0x000fe4000fffe0ff */
[----:B------:R3:W-:Y:S01]  /*4e20*/  @!UP1 UTMALDG.3D [UR24], [UR6], desc[UR8] ;  /* 0x00000818060095b4 */ /* 0x0007e20008011000 */
[----:B------:R3:W-:Y:S01]  /*4e30*/  @!P4 SYNCS.ARRIVE.TRANS64.RED.A0TR RZ, [UR4+0x28], R0 ;  /* 0x00002800ffffc9a7 */ /* 0x0007e20008300404 */
[----:B------:R-:W-:Y:S01]  /*4e40*/  SYNCS.ARRIVE.TRANS64.RED.A1T0 RZ, [UR5], RZ ;  /* 0x000000ffffff79a7 */ /* 0x000fe20008100405 */
[----:B------:R-:W5:Y:S02]  /*4e50*/  SYNCS.PHASECHK.TRANS64.TRYWAIT P2, [UR4+0x50], R12 ;  /* 0x0000500cff0075a7 */ /* 0x000f640008041104 */
[----:B---3-5:R-:W-:Y:S05]  /*4e60*/  @!P2 BRA `(.L_x_78) ;  /* 0x0000004000f0a947 */ /* 0x028fea0003800000 */
.L_x_163:
[----:B------:R-:W3:Y:S01]  /*4e70*/  LDC.64 R14, c[0x0][0xb10] ;  /* 0x0002c400ff0e7b82 */ /* 0x000ee20000000a00 */
[----:B------:R-:W-:Y:S01]  /*4e80*/  @!P4 R2UR UR6, R21 ;  /* 0x000000001506c2ca */ /* 0x000fe200000e0000 */
[----:B------:R-:W-:Y:S01]  /*4e90*/  VOTEU.ALL UP1, P4 ;  /* 0x0000000000ff7886 */ /* 0x000fe20002020000 */
[----:B------:R-:W-:Y:S01]  /*4ea0*/  @!P4 R2UR UR5, R20 ;  /* 0x000000001405c2ca */ /* 0x000fe200000e0000 */
[----:B------:R-:W-:Y:S01]  /*4eb0*/  UMOV UR8, 0x0 ;  /* 0x0000000000087882 */ /* 0x000fe20000000000 */
[----:B------:R-:W-:Y:S03]  /*4ec0*/  R2UR UR20, R69 ;  /* 0x00000000451472ca */ /* 0x000fe600000e0000 */
[----:B------:R-:W5:Y:S01]  /*4ed0*/  LDC.64 R10, c[0x0][0xb18] ;  /* 0x0002c600ff0a7b82 */ /* 0x000f620000000a00 */
[----:B------:R-:W-:Y:S01]  /*4ee0*/  @!UP1 UIADD3 UR18, UPT, UPT, UR34, 0x20, URZ ;  /* 0x0000002022129890 */ /* 0x000fe2000fffe0ff */
[----:B------:R-:W-:Y:S01]  /*4ef0*/  @P3 SHF.R.U32.HI R24, RZ, 0x10, R29 ;  /* 0x00000010ff183819 */ /* 0x000fe2000001161d */
[----:B------:R-:W-:Y:S01]  /*4f00*/  @!UP1 UIADD3 UR16, UPT, UPT, UR4, 0x4200, URZ ;  /* 0x0000420004109890 */ /* 0x000fe2000fffe0ff */
[----:B------:R-:W-:Y:S01]  /*4f10*/  VIADD R27, R27, 0x1 ;  /* 0x000000011b1b7836 */ /* 0x000fe20000000000 */
[----:B------:R-:W-:Y:S03]  /*4f20*/  VOTEU.ALL UP1, P4 ;  /* 0x0000000000ff7886 */ /* 0x000fe60002020000 */
[----:B------:R-:W1:Y:S01]  /*4f30*/  @!P1 LDC R0, c[0x0][0xb20] ;  /* 0x0002c800ff009b82 */ /* 0x000e620000000800 */
[----:B------:R-:W-:Y:S01]  /*4f40*/  UMOV UR9, 0x10000000 ;  /* 0x1000000000097882 */ /* 0x000fe20000000000 */
[----:B------:R-:W-:Y:S01]  /*4f50*/  IMAD.U32 R20, RZ, RZ, UR6 ;  /* 0x00000006ff147e24 */ /* 0x000fe2000f8e00ff */
[----:B------:R-:W-:Y:S05]  /*4f60*/  UMOV UR19, UR35 ;  /* 0x0000002300137c82 */ /* 0x000fea0008000000 */
[----:B--2---:R-:W2:Y:S01]  /*4f70*/  @!P1 LDC R3, c[0x0][0xb0c] ;  /* 0x0002c300ff039b82 */ /* 0x004ea20000000800 */
[----:B------:R-:W-:Y:S01]  /*4f80*/  IMAD.U32 R21, RZ, RZ, UR5 ;  /* 0x00000005ff157e24 */ /* 0x000fe2000f8e00ff */
[----:B------:R-:W-:Y:S01]  /*4f90*/  UPRMT UR5, UR45, 0x654, UR17 ;  /* 0x000006542d057896 */ /* 0x000fe20008000011 */
[----:B------:R-:W-:Y:S01]  /*4fa0*/  @!P4 R2UR UR6, R20 ;  /* 0x000000001406c2ca */ /* 0x000fe200000e0000 */
[----:B------:R-:W-:Y:S02]  /*4fb0*/  @!P4 IMAD.MOV.U32 R20, RZ, RZ, 0x2000 ;  /* 0x00002000ff14c424 */ /* 0x000fe400078e00ff */
[----:B------:R-:W-:Y:S11]  /*4fc0*/  @!P4 R2UR UR7, R21 ;  /* 0x000000001507c2ca */ /* 0x000ff600000e0000 */
[----:B------:R-:W-:Y:S02]  /*4fd0*/  @!UPT UIADD3 URZ, UPT, UPT, URZ, URZ, URZ ;  /* 0x000000fffffff290 */ /* 0x000fe4000fffe0ff */
[----:B------:R1:W-:Y:S01]  /*4fe0*/  @!UP1 UTMALDG.3D [UR16], [UR6], desc[UR8] ;  /* 0x00000810060095b4 */ /* 0x0003e20008011000 */
[----:B------:R1:W-:Y:S01]  /*4ff0*/  @!P4 SYNCS.ARRIVE.TRANS64.RED.A0TR RZ, [UR4+0x30], R20 ;  /* 0x00003014ffffc9a7 */ /* 0x0003e20008300404 */
[----:B--2---:R-:W-:Y:S01]  /*5000*/  @!P1 ISETP.NE.AND P2, PT, R3, 0x1, PT ;  /* 0x000000010300980c */ /* 0x004fe20003f45270 */
[C---:B---3--:R-:W-:Y:S01]  /*5010*/  @!P1 IMAD.HI.U32 R14, R13.reuse, R14, RZ ;  /* 0x0000000e0d0e9227 */ /* 0x048fe200078e00ff */
[----:B-----5:R-:W-:Y:S03]  /*5020*/  @!P1 ISETP.NE.AND P0, PT, R10, 0x1, PT ;  /* 0x000000010a00980c */ /* 0x020fe60003f05270 */
[C---:B------:R-:W-:Y:S01]  /*5030*/  @!P1 IMAD.HI.U32 R11, R8.reuse, R11, RZ ;  /* 0x0000000b080b9227 */ /* 0x040fe200078e00ff */
[----:B------:R-:W-:Y:S04]  /*5040*/  @!P1 SHF.R.U32.HI R14, RZ, R15, R14 ;  /* 0x0000000fff0e9219 */ /* 0x000fe8000001160e */
[----:B-1----:R-:W-:Y:S01]  /*5050*/  @!P1 SHF.R.U32.HI R9, RZ, R0, R11 ;  /* 0x00000000ff099219 */ /* 0x002fe2000001160b */
[----:B------:R-:W-:Y:S01]  /*5060*/  SYNCS.ARRIVE.TRANS64.RED.A1T0 RZ, [UR5], RZ ;  /* 0x000000ffffff79a7 */ /* 0x000fe20008100405 */
[----:B------:R-:W-:Y:S02]  /*5070*/  @!P1 SEL R14, R13, R14, !P2 ;  /* 0x0000000e0d0e9207 */ /* 0x000fe40005000000 */
[----:B------:R-:W-:Y:S01]  /*5080*/  @!P1 SEL R9, R8, R9, !P0 ;  /* 0x0000000908099207 */ /* 0x000fe20004000000 */
[----:B------:R-:W1:Y:S04]  /*5090*/  SYNCS.PHASECHK.TRANS64.TRYWAIT P5, [UR4+0x58], R12 ;  /* 0x0000580cff0075a7 */ /* 0x000e6800080a1104 */
[----:B------:R-:W-:Y:S02]  /*50a0*/  @!P1 IMAD.IADD R0, R9, 0x1, -R14 ;  /* 0x0000000109009824 */ /* 0x000fe400078e0a0e */
[----:B------:R-:W-:Y:S02]  /*50b0*/  @!P1 IMAD.IADD R9, R14, 0x1, -R9 ;  /* 0x000000010e099824 */ /* 0x000fe400078e0a09 */
[----:B------:R-:W-:Y:S02]  /*50c0*/  @!P1 IMAD R13, R0, R3, R13 ;  /* 0x00000003000d9224 */ /* 0x000fe400078e020d */
[----:B------:R-:W-:Y:S01]  /*50d0*/  @!P1 IMAD R8, R9, R10, R8 ;  /* 0x0000000a09089224 */ /* 0x000fe200078e0208 */
[----:B-1----:R-:W-:Y:S06]  /*50e0*/  @!P5 BRA `(.L_x_79) ;  /* 0x000000400068d947 */ /* 0x002fec0003800000 */
.L_x_165:
[----:B-1----:R-:W-:Y:S01]  /*50f0*/  @!P4 IADD3 R3, P0, PT, R36, 0x580, RZ ;  /* 0x000005802403c810 */ /* 0x002fe20007f1e0ff */
[----:B------:R-:W-:Y:S01]  /*5100*/  VOTEU.ALL UP1, P4 ;  /* 0x0000000000ff7886 */ /* 0x000fe20002020000 */
[----:B------:R-:W-:Y:S01]  /*5110*/  R2UR UR12, R69 ;  /* 0x00000000450c72ca */ /* 0x000fe200000e0000 */
[----:B------:R-:W-:Y:S01]  /*5120*/  UMOV UR18, 0x0 ;  /* 0x0000000000127882 */ /* 0x000fe20000000000 */
[----:B------:R-:W-:Y:S01]  /*5130*/  @!P4 R2UR UR6, R3 ;  /* 0x000000000306c2ca */ /* 0x000fe200000e0000 */
[----:B------:R-:W-:Y:S01]  /*5140*/  @!P4 IMAD.X R0, RZ, RZ, R37, P0 ;  /* 0x000000ffff00c224 */ /* 0x000fe200000e0625 */
[----:B------:R-:W-:Y:S01]  /*5150*/  @!UP1 UIADD3 UR10, UPT, UPT, UR34, 0x30, URZ ;  /* 0x00000030220a9890 */ /* 0x000fe2000fffe0ff */
[C---:B------:R-:W-:Y:S01]  /*5160*/  ISETP.NE.AND P0, PT, R27.reuse, 0x2, PT ;  /* 0x000000021b00780c */ /* 0x040fe20003f05270 */
[----:B------:R-:W-:Y:S01]  /*5170*/  @!UP1 UIADD3 UR8, UPT, UPT, UR4, 0x6200, URZ ;  /* 0x0000620004089890 */ /* 0x000fe2000fffe0ff */
[----:B------:R-:W-:Y:S01]  /*5180*/  LOP3.LUT R32, R32, 0x1, RZ, 0x3c, !PT ;  /* 0x0000000120207812 */ /* 0x000fe200078e3cff */
[----:B------:R-:W-:Y:S01]  /*5190*/  @!UP1 UIADD3 UR9, UPT, UPT, UR4, 0x38, URZ ;  /* 0x0000003804099890 */ /* 0x000fe2000fffe0ff */
[----:B------:R-:W-:Y:S01]  /*51a0*/  @!P4 R2UR UR5, R0 ;  /* 0x000000000005c2ca */ /* 0x000fe200000e0000 */
[----:B------:R-:W-:Y:S01]  /*51b0*/  VOTEU.ALL UP1, P4 ;  /* 0x0000000000ff7886 */ /* 0x000fe20002020000 */
[----:B------:R-:W-:Y:S01]  /*51c0*/  UMOV UR19, 0x10000000 ;  /* 0x1000000000137882 */ /* 0x000fe20000000000 */
[----:B------:R-:W-:Y:S01]  /*51d0*/  UMOV UR11, UR35 ;  /* 0x00000023000b7c82 */ /* 0x000fe20008000000 */
[----:B------:R-:W-:Y:S01]  /*51e0*/  SEL R0, RZ, 0x1, P0 ;  /* 0x00000001ff007807 */ /* 0x000fe20000000000 */
[----:B------:R-:W-:Y:S01]  /*51f0*/  IMAD.IADD R20, R8, 0x1, R66 ;  /* 0x0000000108147824 */ /* 0x000fe200078e0242 */
[----:B------:R-:W-:Y:S01]  /*5200*/  SEL R27, R27, RZ, P0 ;  /* 0x000000ff1b1b7207 */ /* 0x000fe20000000000 */
[----:B------:R-:W-:Y:S01]  /*5210*/  IMAD.U32 R10, RZ, RZ, UR6 ;  /* 0x00000006ff0a7e24 */ /* 0x000fe2000f8e00ff */
[----:B------:R-:W-:Y:S01]  /*5220*/  LOP3.LUT R25, R25, R0, RZ, 0x3c, !PT ;  /* 0x0000000019197212 */ /* 0x000fe200078e3cff */
[----:B------:R-:W-:Y:S03]  /*5230*/  IMAD.IADD R21, R13, 0x1, R68 ;  /* 0x000000010d157824 */ /* 0x000fe600078e0244 */
[----:B------:R-:W-:Y:S01]  /*5240*/  @!P4 R2UR UR6, R10 ;  /* 0x000000000a06c2ca */ /* 0x000fe200000e0000 */
[----:B------:R-:W-:Y:S01]  /*5250*/  IMAD.U32 R11, RZ, RZ, UR5 ;  /* 0x00000005ff0b7e24 */ /* 0x000fe2000f8e00ff */
[----:B------:R-:W-:Y:S04]  /*5260*/  @P3 R2UR UR5, R24 ;  /* 0x00000000180532ca */ /* 0x000fe800000e0000 */
[----:B------:R-:W-:Y:S09]  /*5270*/  @!P4 R2UR UR7, R11 ;  /* 0x000000000b07c2ca */ /* 0x000ff200000e0000 */
[----:B------:R-:W-:Y:S04]  /*5280*/  IMAD.U32 R69, RZ, RZ, UR5 ;  /* 0x00000005ff457e24 */ /* 0x000fe8000f8e00ff */
[----:B------:R3:W-:Y:S01]  /*5290*/  @!UP1 UTMALDG.3D [UR8], [UR6], desc[UR18] ;  /* 0x00001208060095b4 */ /* 0x0007e20008011000 */
[----:B------:R3:W-:Y:S01]  /*52a0*/  @!P4 SYNCS.ARRIVE.TRANS64.RED.A0TR RZ, [UR4+0x38], R23 ;  /* 0x00003817ffffc9a7 */ /* 0x0007e20008300404 */
[----:B------:R-:W-:Y:S01]  /*52b0*/  UPLOP3.LUT UP1, UPT, UPT, UPT, UPT, 0x80, 0x8 ;  /* 0x000000000008789c */ /* 0x000fe20003f2f070 */
[----:B------:R-:W-:Y:S01]  /*52c0*/  SYNCS.ARRIVE.TRANS64.RED.A1T0 RZ, [UR13], RZ ;  /* 0x000000ffffff79a7 */ /* 0x000fe2000810040d */
[----:B------:R-:W-:Y:S09]  /*52d0*/  @P3 BRA `(.L_x_80) ;  /* 0xfffffff0008c3947 */ /* 0x000ff2000383ffff */
[----:B------:R-:W-:-:S04]  /*52e0*/  SHF.L.U32 R3, R32, 0x1f, RZ ;  /* 0x0000001f20037819 */ /* 0x000fc800000006ff */
[----:B------:R-:W1:Y:S02]  /*52f0*/  SYNCS.PHASECHK.TRANS64.TRYWAIT P0, [UR4+0x40], R3 ;  /* 0x00004003ff0075a7 */ /* 0x000e640008001104 */
[----:B-1----:R-:W-:Y:S05]  /*5300*/  @!P0 BRA `(.L_x_81) ;  /* 0x0000003c00f88947 */ /* 0x002fea0003800000 */
.L_x_167:
[----:B------:R-:W2:Y:S02]  /*5310*/  SYNCS.PHASECHK.TRANS64.TRYWAIT P0, [UR4+0x48], R3 ;  /* 0x00004803ff0075a7 */ /* 0x000ea40008001104 */
[----:B--2---:R-:W-:Y:S05]  /*5320*/  @!P0 BRA `(.L_x_82) ;  /* 0x0000004000088947 */ /* 0x004fea0003800000 */
.L_x_169:
[----:B------:R-:W2:Y:S02]  /*5330*/  SYNCS.PHASECHK.TRANS64.TRYWAIT P0, [UR4+0x50], R3 ;  /* 0x00005003ff0075a7 */ /* 0x000ea40008001104 */
[----:B--2---:R-:W-:Y:S05]  /*5340*/  @!P0 BRA `(.L_x_83) ;  /* 0x0000004000188947 */ /* 0x004fea0003800000 */
.L_x_171:
[----:B-1----:R-:W-:-:S07]  /*5350*/  MOV R0, UR4 ;  /* 0x0000000400007c02 */ /* 0x002fce0008000f00 */
.L_x_84:
[----:B-1----:R-:W-:-:S04]  /*5360*/  SHF.L.U32 R3, R32, 0x1f, RZ ;  /* 0x0000001f20037819 */ /* 0x002fc800000006ff */
[----:B------:R1:W2:Y:S03]  /*5370*/  SYNCS.PHASECHK.TRANS64.TRYWAIT P0, [R0+URZ+0x58], R3 ;  /* 0x00005803000075a7 */ /* 0x0002a600080011ff */
[----:B--2---:R-:W-:Y:S05]  /*5380*/  @!P0 NANOSLEEP.SYNCS 0x989680 ;  /* 0x009896800000895d */ /* 0x004fea0003900000 */
[----:B------:R-:W2:Y:S02]  /*5390*/  @!P0 SYNCS.PHASECHK.TRANS64 P0, [R0+URZ+0x58], R3 ;  /* 0x00005803000085a7 */ /* 0x000ea400080010ff */
[----:B--23--:R-:W-:Y:S05]  /*53a0*/  @P0 EXIT ;  /* 0x000000000000094d */ /* 0x00cfea0003800000 */
[----:B------:R-:W-:Y:S05]  /*53b0*/  BRA `(.L_x_84) ;  /* 0xfffffffc00e87947 */ /* 0x000fea000383ffff */
.L_x_69:
[----:B------:R-:W-:-:S06]  /*53c0*/  UISETP.GE.AND UP1, UPT, UR10, 0x4, UPT ;  /* 0x000000040a00788c */ /* 0x000fcc000bf26270 */
[----:B------:R-:W-:-:S13]  /*53d0*/  PLOP3.LUT P0, PT, PT, PT, UP1, 0x80, 0x8 ;  /* 0x000000000008781c */ /* 0x000fda0003f0f018 */
[----:B------:R-:W-:Y:S05]  /*53e0*/  @!P0 EXIT ;  /* 0x000000000000894d */ /* 0x000fea0003800000 */
[----:B------:R-:W-:Y:S01]  /*53f0*/  BAR.SYNC.DEFER_BLOCKING 0x6, 0xa0 ;  /* 0x0182800000007b1d */ /* 0x000fe20000010000 */
[C---:B------:R-:W-:Y:S01]  /*5400*/  IMAD.SHL.U32 R2, R82.reuse, 0x10, RZ ;  /* 0x0000001052027824 */ /* 0x040fe200078e00ff */
[C---:B------:R-:W-:Y:S01]  /*5410*/  LOP3.LUT R83, R82.reuse, 0x60, RZ, 0xc0, !PT ;  /* 0x0000006052537812 */ /* 0x040fe200078ec0ff */
[C---:B------:R-:W-:Y:S01]  /*5420*/  IMAD.SHL.U32 R81, R82.reuse, 0x2, RZ ;  /* 0x0000000252517824 */ /* 0x040fe200078e00ff */
[C---:B------:R-:W-:Y:S01]  /*5430*/  LOP3.LUT R80, R82.reuse, 0x2, RZ, 0xc0, !PT ;  /* 0x0000000252507812 */ /* 0x040fe200078ec0ff */
[----:B------:R-:W-:Y:S01]  /*5440*/  IMAD.U32 R33, R82, 0x10000, RZ ;  /* 0x0001000052217824 */ /* 0x000fe200078e00ff */
[----:B------:R-:W-:Y:S02]  /*5450*/  UMOV UR36, 0x400 ;  /* 0x0000040000247882 */ /* 0x000fe40000000000 */
[----:B------:R-:W1:Y:S01]  /*5460*/  LDC R71, c[0x0][0x370] ;  /* 0x0000dc00ff477b82 */ /* 0x000e620000000800 */
[----:B------:R-:W-:Y:S01]  /*5470*/  ULEA UR36, UR45, UR36, 0x18 ;  /* 0x000000242d247291 */ /* 0x000fe2000f8ec0ff */
[----:B------:R-:W-:Y:S01]  /*5480*/  LOP3.LUT R4, R2, 0x60, RZ, 0xc0, !PT ;  /* 0x0000006002047812 */ /* 0x000fe200078ec0ff */
[----:B------:R-:W-:Y:S01]  /*5490*/  HFMA2 R86, -RZ, RZ, 0, 0 ;  /* 0x00000000ff567431 */ /* 0x000fe200000001ff */
[----:B------:R-:W-:Y:S01]  /*54a0*/  LOP3.LUT R82, R82, 0x4, RZ, 0xc0, !PT ;  /* 0x0000000452527812 */ /* 0x000fe200078ec0ff */
[----:B------:R-:W-:Y:S01]  /*54b0*/  UIADD3 UR4, UPT, UPT, UR36, 0x200, URZ ;  /* 0x0000020024047890 */ /* 0x000fe2000fffe0ff */
[----:B------:R-:W-:Y:S01]  /*54c0*/  LOP3.LUT R81, R4, 0xc, R81, 0xf8, !PT ;  /* 0x0000000c04517812 */ /* 0x000fe200078ef851 */
[----:B------:R-:W-:Y:S01]  /*54d0*/  IMAD.MOV.U32 R78, RZ, RZ, 0x1 ;  /* 0x00000001ff4e7424 */ /* 0x000fe200078e00ff */
[----:B------:R-:W2:Y:S01]  /*54e0*/  LDC R28, c[0x0][0xb0c] ;  /* 0x0002c300ff1c7b82 */ /* 0x000ea20000000800 */
[----:B------:R-:W-:Y:S01]  /*54f0*/  LOP3.LUT R33, R33, 0x600000, RZ, 0xc0, !PT ;  /* 0x0060000021217812 */ /* 0x000fe200078ec0ff */
[----:B------:R-:W-:Y:S01]  /*5500*/  IMAD.MOV.U32 R30, RZ, RZ, RZ ;  /* 0x000000ffff1e7224 */ /* 0x000fe200078e00ff */
[----:B------:R-:W-:Y:S01]  /*5510*/  LOP3.LUT R81, R81, 0x790, R2, 0xf8, !PT ;  /* 0x0000079051517812 */ /* 0x000fe200078ef802 */
[----:B------:R-:W-:Y:S01]  /*5520*/  IMAD.U32 R74, RZ, RZ, UR4 ;  /* 0x00000004ff4a7e24 */ /* 0x000fe2000f8e00ff */
[----:B------:R-:W-:Y:S01]  /*5530*/  CS2R R76, SRZ ;  /* 0x00000000004c7805 */ /* 0x000fe2000001ff00 */
[----:B------:R-:W4:Y:S02]  /*5540*/  LDCU.64 UR50, c[0x0][0x348] ;  /* 0x00006900ff3277ac */ /* 0x000f240008000a00 */
[----:B------:R-:W1:Y:S01]  /*5550*/  LDC R70, c[0x0][0xb20] ;  /* 0x0002c800ff467b82 */ /* 0x000e620000000800 */
[----:B------:R-:W3:Y:S01]  /*5560*/  LDS R0, [UR36+0x120] ;  /* 0x00012024ff007984 */ /* 0x000ee20008000800 */
[----:B------:R-:W-:Y:S01]  /*5570*/  LEA R81, R81, R74, 0x2 ;  /* 0x0000004a51517211 */ /* 0x000fe200078e10ff */
[----:B------:R-:W1:Y:S04]  /*5580*/  LDCU.64 UR46, c[0x0][0x888] ;  /* 0x00011100ff2e77ac */ /* 0x000e680008000a00 */
[--C-:B------:R-:W-:Y:S01]  /*5590*/  IMAD R80, R80, -0x10, R81.reuse ;  /* 0xfffffff050507824 */ /* 0x100fe200078e0251 */
[----:B------:R-:W1:Y:S01]  /*55a0*/  LDC R27, c[0x0][0xb30] ;  /* 0x0002cc00ff1b7b82 */ /* 0x000e620000000800 */
[----:B------:R-:W-:Y:S01]  /*55b0*/  IMAD R79, R82, -0x10, R81 ;  /* 0xfffffff0524f7824 */ /* 0x000fe200078e0251 */
[----:B------:R-:W1:Y:S01]  /*55c0*/  LDCU.64 UR48, c[0x0][0x890] ;  /* 0x00011200ff3077ac */ /* 0x000e620008000a00 */
[----:B------:R-:W-:Y:S01]  /*55d0*/  UMOV UR39, URZ ;  /* 0x000000ff00277c82 */ /* 0x000fe20008000000 */
[----:B------:R-:W-:-:S04]  /*55e0*/  UMOV UR37, URZ ;  /* 0x000000ff00257c82 */ /* 0x000fc80008000000 */
[----:B------:R-:W1:Y:S08]  /*55f0*/  LDC.64 R64, c[0x0][0xb10] ;  /* 0x0002c400ff407b82 */ /* 0x000e700000000a00 */
[----:B------:R-:W1:Y:S08]  /*5600*/  LDC.64 R24, c[0x0][0xb18] ;  /* 0x0002c600ff187b82 */ /* 0x000e700000000a00 */
[----:B------:R-:W1:Y:S08]  /*5610*/  LDC.64 R22, c[0x0][0xb28] ;  /* 0x0002ca00ff167b82 */ /* 0x000e700000000a00 */
[----:B------:R-:W1:Y:S01]  /*5620*/  LDC.64 R62, c[0x0][0x8b0] ;  /* 0x00022c00ff3e7b82 */ /* 0x000e620000000a00 */
[----:B---3--:R-:W-:-:S07]  /*5630*/  IADD3 R33, PT, PT, R0, R33, RZ ;  /* 0x0000002100217210 */ /* 0x008fce0007ffe0ff */
[----:B------:R-:W3:Y:S08]  /*5640*/  LDC.64 R60, c[0x0][0x8a8] ;  /* 0x00022a00ff3c7b82 */ /* 0x000ef00000000a00 */
[----:B--2-4-:R-:W1:Y:S02]  /*5650*/  LDC R72, c[0x0][0x374] ;  /* 0x0000dd00ff487b82 */ /* 0x014e640000000800 */
.L_x_128:
[----:B------:R-:W-:Y:S02]  /*5660*/  LEA R0, R86, UR36, 0x3 ;  /* 0x0000002456007c11 */ /* 0x000fe4000f8e18ff */
[----:B------:R-:W-:Y:S02]  /*5670*/  SHF.L.U32 R3, R76, 0x1f, RZ ;  /* 0x0000001f4c037819 */ /* 0x000fe400000006ff */
[----:B-1----:R-:W-:Y:S02]  /*5680*/  LEA R16, R86, UR36, 0x4 ;  /* 0x0000002456107c11 */ /* 0x002fe4000f8e20ff */
[----:B------:R-:W2:Y:S02]  /*5690*/  SYNCS.PHASECHK.TRANS64.TRYWAIT P0, [R0+URZ+0x70], R3 ;  /* 0x00007003000075a7 */ /* 0x000ea400080011ff */
[----:B--23--:R-:W-:Y:S05]  /*56a0*/  @!P0 BRA `(.L_x_85) ;  /* 0x0000003c00588947 */ /* 0x00cfea0003800000 */
.L_x_172:
[----:B------:R-:W4:Y:S01]  /*56b0*/  LDC.64 R12, c[0x0][0xb10] ;  /* 0x0002c400ff0c7b82 */ /* 0x000f220000000a00 */
[----:B------:R-:W3:Y:S01]  /*56c0*/  LDS.128 R16, [R16+0x100] ;  /* 0x0001000010107984 */ /* 0x000ee20000000c00 */
[----:B-1----:R-:W-:Y:S01]  /*56d0*/  ISETP.NE.AND P1, PT, R27, 0x1, PT ;  /* 0x000000011b00780c */ /* 0x002fe20003f25270 */
[----:B--2---:R-:W-:Y:S01]  /*56e0*/  VIADD R0, R0, 0x80 ;  /* 0x0000008000007836 */ /* 0x004fe20000000000 */
[----:B------:R-:W-:Y:S04]  /*56f0*/  ISETP.GE.AND P0, PT, R26, 0x1, PT ;  /* 0x000000011a00780c */ /* 0x000fe80003f06270 */
[----:B------:R-:W1:Y:S01]  /*5700*/  LDC.64 R10, c[0x0][0xb18] ;  /* 0x0002c600ff0a7b82 */ /* 0x000e620000000a00 */
[----:B------:R-:W-:Y:S01]  /*5710*/  PRMT R0, RZ, 0x654, R0 ;  /* 0x00000654ff007816 */ /* 0x000fe20000000000 */
[----:B------:R-:W-:Y:S01]  /*5720*/  @!PT LDS RZ, [RZ] ;  /* 0x00000000fffff984 */ /* 0x000fe20000000800 */
[----:B------:R-:W-:Y:S01]  /*5730*/  @!PT LDS RZ, [RZ] ;  /* 0x00000000fffff984 */ /* 0x000fe20000000800 */
[----:B------:R-:W-:Y:S01]  /*5740*/  @!PT LDS RZ, [RZ] ;  /* 0x00000000fffff984 */ /* 0x000fe20000000800 */
[----:B------:R-:W-:Y:S01]  /*5750*/  @!PT LDS RZ, [RZ] ;  /* 0x00000000fffff984 */ /* 0x000fe20000000800 */
[----:B------:R2:W-:Y:S06]  /*5760*/  MEMBAR.ALL.CTA ;  /* 0x0000000000007992 */ /* 0x0005ec0000008000 */
[----:B--2---:R-:W2:Y:S01]  /*5770*/  FENCE.VIEW.ASYNC.S ;  /* 0x00000000000073c6 */ /* 0x004ea20000000000 */
[----:B------:R-:W1:Y:S08]  /*5780*/  @!P1 LDC R14, c[0x0][0xb20] ;  /* 0x0002c800ff0e9b82 */ /* 0x000e700000000800 */
[----:B------:R-:W1:Y:S01]  /*5790*/  @!P1 LDC R9, c[0x0][0xb0c] ;  /* 0x0002c300ff099b82 */ /* 0x000e620000000800 */
[----:B--2---:R2:W-:Y:S01]  /*57a0*/  SYNCS.ARRIVE.TRANS64.RED.A1T0 RZ, [R0+URZ], RZ ;  /* 0x000000ff00ff79a7 */ /* 0x0045e200081004ff */
[----:B---3--:R-:W-:Y:S04]  /*57b0*/  LOP3.LUT P4, RZ, R18, 0x1, RZ, 0xc0, !PT ;  /* 0x0000000112ff7812 */ /* 0x008fe8000788c0ff */
[----:B------:R-:W-:Y:S09]  /*57c0*/  P2R R84, PR, RZ, 0x10 ;  /* 0x00000010ff547803 */ /* 0x000ff20000000000 */
[----:B------:R-:W-:Y:S02]  /*57d0*/  @P4 MOV R31, R16 ;  /* 0x00000010001f4202 */ /* 0x000fe40000000f00 */
[----:B------:R-:W-:Y:S01]  /*57e0*/  @P4 LOP3.LUT R29, R17, 0xffff, RZ, 0xc0, !PT ;  /* 0x0000ffff111d4812 */ /* 0x000fe200078ec0ff */
[----:B--2-4-:R-:W-:Y:S06]  /*57f0*/  @!P0 BRA `(.L_x_86) ;  /* 0x0000000000a48947 */ /* 0x014fec0003800000 */
[----:B------:R-:W-:Y:S01]  /*5800*/  IMAD.HI.U32 R37, R72, R25, RZ ;  /* 0x0000001948257227 */ /* 0x000fe200078e00ff */
[----:B------:R-:W-:Y:S02]  /*5810*/  ISETP.NE.AND P0, PT, R24, 0x1, PT ;  /* 0x000000011800780c */ /* 0x000fe40003f05270 */
[----:B------:R-:W-:Y:S01]  /*5820*/  ISETP.NE.AND P2, PT, R26, 0x1, PT ;  /* 0x000000011a00780c */ /* 0x000fe20003f45270 */
[----:B------:R-:W-:Y:S01]  /*5830*/  IMAD.HI.U32 R34, R71, R64, RZ ;  /* 0x0000004047227227 */ /* 0x000fe200078e00ff */
[----:B------:R-:W-:Y:S02]  /*5840*/  SHF.R.U32.HI R37, RZ, R70, R37 ;  /* 0x00000046ff257219 */ /* 0x000fe40000011625 */
[----:B------:R-:W-:Y:S01]  /*5850*/  ISETP.NE.AND P3, PT, R28, 0x1, PT ;  /* 0x000000011c00780c */ /* 0x000fe20003f65270 */
[----:B------:R-:W-:Y:S01]  /*5860*/  IMAD.HI.U32 R38, R31, R64, RZ ;  /* 0x000000401f267227 */ /* 0x000fe200078e00ff */
[----:B------:R-:W-:Y:S02]  /*5870*/  SHF.R.U32.HI R34, RZ, R65, R34 ;  /* 0x00000041ff227219 */ /* 0x000fe40000011622 */
[----:B------:R-:W-:Y:S01]  /*5880*/  SEL R3, R72, R37, !P0 ;  /* 0x0000002548037207 */ /* 0x000fe20004000000 */
[----:B------:R-:W-:Y:S01]  /*5890*/  IMAD.HI.U32 R37, R29, R25, RZ ;  /* 0x000000191d257227 */ /* 0x000fe200078e00ff */
[----:B------:R-:W-:Y:S02]  /*58a0*/  SEL R7, R71, R34, !P3 ;  /* 0x0000002247077207 */ /* 0x000fe40005800000 */
[----:B------:R-:W-:Y:S01]  /*58b0*/  SHF.R.U32.HI R38, RZ, R65, R38 ;  /* 0x00000041ff267219 */ /* 0x000fe20000011626 */
[-C--:B------:R-:W-:Y:S04]  /*58c0*/  IMAD.HI.U32 R34, R3, R22.reuse, RZ ;  /* 0x0000001603227227 */ /* 0x080fe800078e00ff */
[----:B------:R-:W-:Y:S01]  /*58d0*/  IMAD.HI.U32 R36, R7, R22, RZ ;  /* 0x0000001607247227 */ /* 0x000fe200078e00ff */
[-C--:B------:R-:W-:Y:S02]  /*58e0*/  @P2 SHF.R.U32.HI R3, RZ, R23.reuse, R34 ;  /* 0x00000017ff032219 */ /* 0x080fe40000011622 */
[----:B------:R-:W-:Y:S02]  /*58f0*/  SHF.R.U32.HI R34, RZ, R70, R37 ;  /* 0x00000046ff227219 */ /* 0x000fe40000011625 */
[----:B------:R-:W-:Y:S01]  /*5900*/  @P2 SHF.R.U32.HI R7, RZ, R23, R36 ;  /* 0x00000017ff072219 */ /* 0x000fe20000011624 */
[C---:B------:R-:W-:Y:S01]  /*5910*/  IMAD R2, R26.reuse, R3, RZ ;  /* 0x000000031a027224 */ /* 0x040fe200078e02ff */
[----:B------:R-:W-:Y:S02]  /*5920*/  SEL R5, R29, R34, !P0 ;  /* 0x000000221d057207 */ /* 0x000fe40004000000 */
[----:B------:R-:W-:Y:S01]  /*5930*/  SEL R3, R31, R38, !P3 ;  /* 0x000000261f037207 */ /* 0x000fe20005800000 */
[----:B------:R-:W-:Y:S01]  /*5940*/  IMAD R4, R26, R7, RZ ;  /* 0x000000071a047224 */ /* 0x000fe200078e02ff */
[C---:B------:R-:W-:Y:S01]  /*5950*/  ISETP.GE.AND P0, PT, R5.reuse, R2, PT ;  /* 0x000000020500720c */ /* 0x040fe20003f06270 */
[----:B------:R-:W-:Y:S03]  /*5960*/  IMAD.HI.U32 R6, R5, R22, RZ ;  /* 0x0000001605067227 */ /* 0x000fe600078e00ff */
[----:B------:R-:W-:Y:S01]  /*5970*/  ISETP.GE.OR P0, PT, R3, R4, P0 ;  /* 0x000000040300720c */ /* 0x000fe20000706670 */
[----:B------:R-:W-:Y:S01]  /*5980*/  IMAD.MOV R4, RZ, RZ, -R3 ;  /* 0x000000ffff047224 */ /* 0x000fe200078e0a03 */
[-C--:B------:R-:W-:Y:S03]  /*5990*/  SHF.R.U32.HI R6, RZ, R23.reuse, R6 ;  /* 0x00000017ff067219 */ /* 0x080fe60000011606 */
[----:B------:R-:W-:Y:S01]  /*59a0*/  IMAD R31, R28, R4, R31 ;  /* 0x000000041c1f7224 */ /* 0x000fe200078e021f */
[----:B------:R-:W-:Y:S05]  /*59b0*/  SEL R15, R5, R6, !P2 ;  /* 0x00000006050f7207 */ /* 0x000fea0005000000 */
[----:B------:R-:W-:Y:S02]  /*59c0*/  IMAD.MOV R6, RZ, RZ, -R15 ;  /* 0x000000ffff067224 */ /* 0x000fe400078e0a0f */
[C---:B------:R-:W-:Y:S04]  /*59d0*/  @!P0 IMAD.HI.U32 R2, R3.reuse, R22, RZ ;  /* 0x0000001603028227 */ /* 0x040fe800078e00ff */
[----:B------:R-:W-:Y:S01]  /*59e0*/  IMAD R6, R26, R6, R5 ;  /* 0x000000061a067224 */ /* 0x000fe200078e0205 */
[----:B------:R-:W-:Y:S04]  /*59f0*/  @!P0 SHF.R.U32.HI R2, RZ, R23, R2 ;  /* 0x00000017ff028219 */ /* 0x000fe80000011602 */
[----:B------:R-:W-:Y:S02]  /*5a00*/  @!P0 SEL R0, R3, R2, !P2 ;  /* 0x0000000203008207 */ /* 0x000fe40005000000 */
[----:B------:R-:W-:Y:S02]  /*5a10*/  IADD3 R2, PT, PT, -R5, RZ, RZ ;  /* 0x000000ff05027210 */ /* 0x000fe40007ffe1ff */
[----:B------:R-:W-:Y:S01]  /*5a20*/  @!P0 IADD3 R8, PT, PT, R15, -R0, RZ ;  /* 0x800000000f088210 */ /* 0x000fe20007ffe0ff */
[----:B------:R-:W-:Y:S02]  /*5a30*/  @!P0 IMAD R0, R7, R6, R0 ;  /* 0x0000000607008224 */ /* 0x000fe400078e0200 */
[----:B------:R-:W-:Y:S02]  /*5a40*/  IMAD R29, R24, R2, R29 ;  /* 0x00000002181d7224 */ /* 0x000fe400078e021d */
[----:B------:R-:W-:Y:S02]  /*5a50*/  @!P0 IMAD R5, R8, R26, R3 ;  /* 0x0000001a08058224 */ /* 0x000fe400078e0203 */
[----:B------:R-:W-:Y:S04]  /*5a60*/  @!P0 IMAD.MOV.U32 R3, RZ, RZ, R0 ;  /* 0x000000ffff038224 */ /* 0x000fe800078e0000 */
[----:B------:R-:W-:Y:S02]  /*5a70*/  IMAD R31, R3, R28, R31 ;  /* 0x0000001c031f7224 */ /* 0x000fe400078e021f */
[----:B------:R-:W-:Y:S07]  /*5a80*/  IMAD R29, R5, R24, R29 ;  /* 0x00000018051d7224 */ /* 0x000fee00078e021d */
.L_x_86:
[----:B-1----:R-:W-:Y:S01]  /*5a90*/  @!P1 ISETP.NE.AND P0, PT, R10, 0x1, PT ;  /* 0x000000010a00980c */ /* 0x002fe20003f05270 */
[----:B------:R-:W-:Y:S01]  /*5aa0*/  @!P1 IMAD.HI.U32 R3, R29, R11, RZ ;  /* 0x0000000b1d039227 */ /* 0x000fe200078e00ff */
[----:B------:R-:W-:Y:S01]  /*5ab0*/  R2UR UR5, R21 ;  /* 0x00000000150572ca */ /* 0x000fe200000e0000 */
[----:B------:R-:W-:Y:S01]  /*5ac0*/  BSSY.RECONVERGENT B6, `(.L_x_87) ;  /* 0x0000031000067945 */ /* 0x000fe20003800200 */
[----:B------:R-:W-:Y:S01]  /*5ad0*/  R2UR UR4, R20 ;  /* 0x00000000140472ca */ /* 0x000fe200000e0000 */
[----:B------:R-:W-:Y:S01]  /*5ae0*/  @!P1 IMAD.HI.U32 R0, R31, R12, RZ ;  /* 0x0000000c1f009227 */ /* 0x000fe200078e00ff */
[----:B------:R-:W-:Y:S02]  /*5af0*/  @!P1 SHF.R.U32.HI R2, RZ, R14, R3 ;  /* 0x0000000eff029219 */ /* 0x000fe40000011603 */
[----:B------:R-:W-:Y:S01]  /*5b00*/  @!P1 ISETP.NE.AND P2, PT, R9, 0x1, PT ;  /* 0x000000010900980c */ /* 0x000fe20003f45270 */
[----:B------:R-:W-:Y:S01]  /*5b10*/  VIADD R86, R86, 0x1 ;  /* 0x0000000156567836 */ /* 0x000fe20000000000 */
[----:B------:R-:W-:Y:S02]  /*5b20*/  @!P1 SEL R2, R29, R2, !P0 ;  /* 0x000000021d029207 */ /* 0x000fe40004000000 */
[----:B------:R-:W-:Y:S02]  /*5b30*/  @!P1 SHF.R.U32.HI R0, RZ, R13, R0 ;  /* 0x0000000dff009219 */ /* 0x000fe40000011600 */
[----:B------:R-:W-:Y:S01]  /*5b40*/  LOP3.LUT P0, RZ, R74, 0x1b0, RZ, 0xc0, !PT ;  /* 0x000001b04aff7812 */ /* 0x000fe2000780c0ff */
[----:B------:R-:W-:Y:S01]  /*5b50*/  USHF.L.U32 UR42, UR5, 0x7, URZ ;  /* 0x00000007052a7899 */ /* 0x000fe200080006ff */
[----:B------:R-:W-:Y:S01]  /*5b60*/  @!P1 SEL R3, R31, R0, !P2 ;  /* 0x000000001f039207 */ /* 0x000fe20005000000 */
[----:B------:R-:W-:Y:S01]  /*5b70*/  USHF.L.U32 UR41, UR4, 0x6, URZ ;  /* 0x0000000604297899 */ /* 0x000fe200080006ff */
[----:B------:R-:W-:Y:S03]  /*5b80*/  @P4 SHF.R.U32.HI R75, RZ, 0x10, R17 ;  /* 0x00000010ff4b4819 */ /* 0x000fe60000011611 */
[----:B------:R-:W-:Y:S02]  /*5b90*/  @!P1 IMAD.IADD R0, R2, 0x1, -R3 ;  /* 0x0000000102009824 */ /* 0x000fe400078e0a03 */
[----:B------:R-:W-:Y:S02]  /*5ba0*/  @!P1 IMAD.IADD R2, R3, 0x1, -R2 ;  /* 0x0000000103029824 */ /* 0x000fe400078e0a02 */
[----:B------:R-:W-:Y:S02]  /*5bb0*/  @!P1 IMAD R31, R0, R9, R31 ;  /* 0x00000009001f9224 */ /* 0x000fe400078e021f */
[----:B------:R-:W-:Y:S01]  /*5bc0*/  @!P1 IMAD R29, R2, R10, R29 ;  /* 0x0000000a021d9224 */ /* 0x000fe200078e021d */
[----:B------:R-:W-:Y:S06]  /*5bd0*/  @!P0 BRA `(.L_x_88) ;  /* 0x00000000007c8947 */ /* 0x000fec0003800000 */
[----:B------:R-:W1:Y:S01]  /*5be0*/  LDCU.64 UR8, c[0x4][0x80] ;  /* 0x01001000ff0877ac */ /* 0x000e620008000a00 */
[----:B------:R-:W-:Y:S01]  /*5bf0*/  MOV R2, 0x0 ;  /* 0x0000000000027802 */ /* 0x000fe20000000f00 */
[----:B------:R-:W-:Y:S02]  /*5c00*/  HFMA2 R12, -RZ, RZ, 0, 5.9604644775390625e-08 ;  /* 0x00000001ff0c7431 */ /* 0x000fe400000001ff */
[----:B------:R-:W-:Y:S01]  /*5c10*/  IMAD.MOV.U32 R8, RZ, RZ, 0x70 ;  /* 0x00000070ff087424 */ /* 0x000fe200078e00ff */
[----:B------:R2:W3:Y:S01]  /*5c20*/  LDC.64 R14, c[0x4][R2] ;  /* 0x01000000020e7b82 */ /* 0x0004e20000000a00 */
[----:B------:R-:W4:Y:S01]  /*5c30*/  LDCU.64 UR6, c[0x4][0x88] ;  /* 0x01001100ff0677ac */ /* 0x000f220008000a00 */
[----:B------:R-:W-:Y:S01]  /*5c40*/  IMAD.MOV.U32 R13, RZ, RZ, RZ ;  /* 0x000000ffff0d7224 */ /* 0x000fe200078e00ff */
[----:B------:R-:W2:Y:S01]  /*5c50*/  LDCU.64 UR4, c[0x4][0x8] ;  /* 0x01000100ff0477ac */ /* 0x000ea20008000a00 */
[----:B-1----:R-:W-:Y:S01]  /*5c60*/  MOV R5, UR9 ;  /* 0x0000000900057c02 */ /* 0x002fe20008000f00 */
[----:B------:R-:W-:Y:S01]  /*5c70*/  IMAD.U32 R4, RZ, RZ, UR8 ;  /* 0x00000008ff047e24 */ /* 0x000fe2000f8e00ff */
[----:B----4-:R-:W-:Y:S01]  /*5c80*/  MOV R7, UR7 ;  /* 0x0000000700077c02 */ /* 0x010fe20008000f00 */
[----:B------:R-:W-:Y:S01]  /*5c90*/  IMAD.U32 R6, RZ, RZ, UR6 ;  /* 0x00000006ff067e24 */ /* 0x000fe2000f8e00ff */
[----:B--2---:R-:W-:Y:S01]  /*5ca0*/  MOV R11, UR5 ;  /* 0x00000005000b7c02 */ /* 0x004fe20008000f00 */
[----:B------:R-:W-:Y:S02]  /*5cb0*/  IMAD.U32 R10, RZ, RZ, UR4 ;  /* 0x00000004ff0a7e24 */ /* 0x000fe4000f8e00ff */
[----:B------:R-:W-:Y:S07]  /*5cc0*/  LEPC R20, `(.L_x_89) ;  /* 0x000000001014794e */ /* 0x000fee0000000000 */
[----:B---3-5:R-:W-:Y:S05]  /*5cd0*/  CALL.ABS.NOINC R14 ;  /* 0x000000000e007343 */ /* 0x028fea0003c00000 */
.L_x_89:
[----:B------:R-:W1:Y:S01]  /*5ce0*/  LDCU.64 UR8, c[0x4][0x80] ;  /* 0x01001000ff0877ac */ /* 0x000e620008000a00 */
[----:B------:R-:W2:Y:S01]  /*5cf0*/  LDC.64 R2, c[0x4][R2] ;  /* 0x0100000002027b82 */ /* 0x000ea20000000a00 */
[----:B------:R-:W-:Y:S02]  /*5d00*/  HFMA2 R12, -RZ, RZ, 0, 5.9604644775390625e-08 ;  /* 0x00000001ff0c7431 */ /* 0x000fe400000001ff */
[----:B------:R-:W-:Y:S02]  /*5d10*/  IMAD.MOV.U32 R8, RZ, RZ, 0x70 ;  /* 0x00000070ff087424 */ /* 0x000fe400078e00ff */
[----:B------:R-:W-:Y:S01]  /*5d20*/  IMAD.MOV.U32 R13, RZ, RZ, RZ ;  /* 0x000000ffff0d7224 */ /* 0x000fe200078e00ff */
[----:B------:R-:W3:Y:S01]  /*5d30*/  LDCU.64 UR6, c[0x4][0x88] ;  /* 0x01001100ff0677ac */ /* 0x000ee20008000a00 */
[----:B------:R-:W4:Y:S01]  /*5d40*/  LDCU.64 UR4, c[0x4][0x8] ;  /* 0x01000100ff0477ac */ /* 0x000f220008000a00 */
[----:B-1----:R-:W-:Y:S02]  /*5d50*/  MOV R4, UR8 ;  /* 0x0000000800047c02 */ /* 0x002fe40008000f00 */
[----:B------:R-:W-:Y:S02]  /*5d60*/  MOV R5, UR9 ;  /* 0x0000000900057c02 */ /* 0x000fe40008000f00 */
[----:B---3--:R-:W-:Y:S01]  /*5d70*/  MOV R7, UR7 ;  /* 0x0000000700077c02 */ /* 0x008fe20008000f00 */
[----:B------:R-:W-:Y:S01]  /*5d80*/  IMAD.U32 R6, RZ, RZ, UR6 ;  /* 0x00000006ff067e24 */ /* 0x000fe2000f8e00ff */
[----:B----4-:R-:W-:Y:S01]  /*5d90*/  MOV R11, UR5 ;  /* 0x00000005000b7c02 */ /* 0x010fe20008000f00 */
[----:B------:R-:W-:Y:S02]  /*5da0*/  IMAD.U32 R10, RZ, RZ, UR4 ;  /* 0x00000004ff0a7e24 */ /* 0x000fe4000f8e00ff */
[----:B------:R-:W-:Y:S07]  /*5db0*/  LEPC R20, `(.L_x_88) ;  /* 0x000000001014794e */ /* 0x000fee0000000000 */
[----:B--2---:R-:W-:Y:S05]  /*5dc0*/  CALL.ABS.NOINC R2 ;  /* 0x0000000002007343 */ /* 0x004fea0003c00000 */
.L_x_88:
[----:B------:R-:W-:Y:S05]  /*5dd0*/  BSYNC.RECONVERGENT B6 ;  /* 0x0000000000067941 */ /* 0x000fea0003800200 */
.L_x_87:
[----:B------:R-:W-:Y:S01]  /*5de0*/  ISETP.NE.U32.AND P4, PT, R62, RZ, PT ;  /* 0x000000ff3e00720c */ /* 0x000fe20003f85070 */
[----:B------:R-:W-:Y:S01]  /*5df0*/  UISETP.NE.AND UP2, UPT, UR44, URZ, UPT ;  /* 0x000000ff2c00728c */ /* 0x000fe2000bf45270 */
[----:B------:R-:W-:Y:S01]  /*5e00*/  ISETP.NE.U32.AND P2, PT, RZ, UR46, PT ;  /* 0x0000002eff007c0c */ /* 0x000fe2000bf45070 */
[----:B------:R-:W-:Y:S01]  /*5e10*/  UISETP.NE.U32.AND UP1, UPT, UR48, URZ, UPT ;  /* 0x000000ff3000728c */ /* 0x000fe2000bf25070 */
[----:B------:R-:W-:Y:S01]  /*5e20*/  ISETP.NE.AND.EX P4, PT, R63, RZ, PT, P4 ;  /* 0x000000ff3f00720c */ /* 0x000fe20003f85340 */
[----:B------:R-:W-:Y:S01]  /*5e30*/  UPLOP3.LUT UP0, UPT, UPT, UPT, UPT, 0x40, 0x4 ;  /* 0x000000000004789c */ /* 0x000fe20003f0e870 */
[----:B------:R-:W-:Y:S01]  /*5e40*/  ISETP.NE.AND.EX P2, PT, RZ, UR47, PT, P2 ;  /* 0x0000002fff007c0c */ /* 0x000fe2000bf45320 */
[----:B------:R-:W-:Y:S01]  /*5e50*/  UISETP.NE.AND.EX UP1, UPT, UR49, URZ, UPT, UP1 ;  /* 0x000000ff3100728c */ /* 0x000fe2000bf25310 */
[----:B------:R-:W-:Y:S04]  /*5e60*/  PLOP3.LUT P1, PT, PT, PT, UP2, 0x80, 0x8 ;  /* 0x000000000008781c */ /* 0x000fe80003f2f028 */
[----:B------:R-:W-:Y:S06]  /*5e70*/  @UP2 UPLOP3.LUT UP0, UPT, UPT, UPT, UP1, 0x80, 0x8 ;  /* 0x000000000008289c */ /* 0x000fec0003f0f010 */
[----:B------:R-:W-:Y:S01]  /*5e80*/  PLOP3.LUT P0, PT, PT, PT, UP0, 0x80, 0x8 ;  /* 0x000000000008781c */ /* 0x000fe20003f0f008 */
[----:B------:R-:W-:Y:S01]  /*5e90*/  @!UPT UIADD3 URZ, UPT, UPT, URZ, URZ, URZ ;  /* 0x000000fffffff290 */ /* 0x000fe2000fffe0ff */
[----:B------:R-:W-:Y:S11]  /*5ea0*/  BRA.U !UP1, `(.L_x_90) ;  /* 0x00000001093c7547 */ /* 0x000ff6000b800000 */
[----:B------:R-:W-:Y:S01]  /*5eb0*/  UISETP.NE.U32.AND UP0, UPT, UR46, URZ, UPT ;  /* 0x000000ff2e00728c */ /* 0x000fe2000bf05070 */
[----:B------:R-:W-:Y:S01]  /*5ec0*/  R2UR UR6, R69 ;  /* 0x00000000450672ca */ /* 0x000fe200000e0000 */
[----:B------:R-:W-:Y:S02]  /*5ed0*/  HFMA2 R67, -RZ, RZ, 0, 5.9604644775390625e-08 ;  /* 0x00000001ff437431 */ /* 0x000fe400000001ff */
[----:B------:R-:W-:Y:S01]  /*5ee0*/  IMAD.MOV.U32 R0, RZ, RZ, 0x1 ;  /* 0x00000001ff007424 */ /* 0x000fe200078e00ff */
[----:B------:R-:W-:Y:S06]  /*5ef0*/  UISETP.NE.AND.EX UP0, UPT, UR47, URZ, UPT, UP0 ;  /* 0x000000ff2f00728c */ /* 0x000fec000bf05300 */
[----:B------:R-:W-:Y:S05]  /*5f00*/  PLOP3.LUT P3, PT, PT, PT, UP0, 0x80, 0x8 ;  /* 0x000000000008781c */ /* 0x000fea0003f6f008 */
[----:B------:R-:W1:Y:S01]  /*5f10*/  @UP0 LDCU.64 UR4, c[0x0][0x888] ;  /* 0x00011100ff0407ac */ /* 0x000e620008000a00 */
[----:B------:R-:W-:Y:S07]  /*5f20*/  @UP0 UIMAD UR6, UR6, UR48, URZ ;  /* 0x00000030060602a4 */ /* 0x000fee000f8e02ff */
[----:B------:R-:W-:Y:S01]  /*5f30*/  @!P3 PRMT R67, R0, 0x7610, R67 ;  /* 0x000076100043b816 */ /* 0x000fe20000000043 */
[----:B-1----:R-:W-:Y:S06]  /*5f40*/  @UP0 UIMAD.WIDE UR4, UR6, 0x4, UR4 ;  /* 0x00000004060408a5 */ /* 0x002fec000f8e0204 */
[----:B------:R-:W-:Y:S02]  /*5f50*/  IMAD.U32 R2, RZ, RZ, UR4 ;  /* 0x00000004ff027e24 */ /* 0x000fe4000f8e00ff */
[----:B------:R-:W-:Y:S03]  /*5f60*/  IMAD.U32 R3, RZ, RZ, UR5 ;  /* 0x00000005ff037e24 */ /* 0x000fe6000f8e00ff */
[----:B------:R-:W1:Y:S02]  /*5f70*/  @!UP0 LDCU UR4, c[0x0][0x880] ;  /* 0x00011000ff0487ac */ /* 0x000e640008000800 */
[----:B-----5:R2:W5:Y:S02]  /*5f80*/  @P3 LDG.E R35, desc[UR52][R2.64] ;  /* 0x0000003402233981 */ /* 0x020564000c1e1900 */
[----:B-12---:R-:W-:Y:S02]  /*5f90*/  @!P3 MOV R35, UR4 ;  /* 0x000000040023bc02 */ /* 0x006fe40008000f00 */
.L_x_90:
[----:B------:R-:W-:Y:S05]  /*5fa0*/  @!P4 BRA `(.L_x_91) ;  /* 0x000000000024c947 */ /* 0x000fea0003800000 */
[----:B------:R-:W-:Y:S02]  /*5fb0*/  ISETP.NE.U32.AND P3, PT, R60, RZ, PT ;  /* 0x000000ff3c00720c */ /* 0x000fe40003f65070 */
[----:B------:R-:W-:Y:S02]  /*5fc0*/  R2UR UR4, R69 ;  /* 0x00000000450472ca */ /* 0x000fe400000e0000 */
[----:B------:R-:W-:Y:S11]  /*5fd0*/  ISETP.NE.AND.EX P3, PT, R61, RZ, PT, P3 ;  /* 0x000000ff3d00720c */ /* 0x000ff60003f65330 */
[----:B------:R-:W-:Y:S02]  /*5fe0*/  @!UPT UIADD3 URZ, UPT, UPT, URZ, URZ, URZ ;  /* 0x000000fffffff290 */ /* 0x000fe4000fffe0ff */
[----:B------:R-:W1:Y:S01]  /*5ff0*/  @P3 LDC.64 R2, c[0x0][0x8a8] ;  /* 0x00022a00ff023b82 */ /* 0x000e620000000a00 */
[----:B------:R-:W-:Y:S04]  /*6000*/  @P3 IMAD R0, R62, UR4, RZ ;  /* 0x000000043e003c24 */ /* 0x000fe8000f8e02ff */
[----:B-1----:R-:W-:Y:S05]  /*6010*/  @P3 IMAD.WIDE R2, R0, 0x4, R2 ;  /* 0x0000000400023825 */ /* 0x002fea00078e0202 */
[----:B-----5:R1:W5:Y:S02]  /*6020*/  @P3 LDG.E R32, desc[UR52][R2.64] ;  /* 0x0000003402203981 */ /* 0x020364000c1e1900 */
[----:B-1----:R-:W2:Y:S02]  /*6030*/  @!P3 LDC R32, c[0x0][0x8a0] ;  /* 0x00022800ff20bb82 */ /* 0x002ea40000000800 */
.L_x_91:
[----:B-----5:R-:W-:Y:S01]  /*6040*/  FSETP.NEU.AND P3, PT, R35, RZ, PT ;  /* 0x000000ff2300720b */ /* 0x020fe20003f6d000 */
[----:B------:R-:W-:Y:S01]  /*6050*/  BSSY B1, `(.L_x_92) ;  /* 0x0000039000017945 */ /* 0x000fe20003800000 */
[----:B------:R-:W-:Y:S01]  /*6060*/  SEL R3, RZ, 0xffffffff, P2 ;  /* 0xffffffffff037807 */ /* 0x000fe20001000000 */
[----:B------:R-:W-:Y:S01]  /*6070*/  IMAD.MOV.U32 R43, RZ, RZ, 0x1 ;  /* 0x00000001ff2b7424 */ /* 0x000fe200078e00ff */
[----:B------:R-:W-:Y:S01]  /*6080*/  @P1 LOP3.LUT P2, RZ, R67, 0xff, RZ, 0xc0, !PT ;  /* 0x000000ff43ff1812 */ /* 0x000fe2000784c0ff */
[----:B------:R-:W-:Y:S01]  /*6090*/  IMAD R34, R30, 0x40, R33 ;  /* 0x000000401e227824 */ /* 0x000fe200078e0221 */
[----:B------:R-:W-:Y:S01]  /*60a0*/  @P1 SEL R2, RZ, 0xffffffff, P3 ;  /* 0xffffffffff021807 */ /* 0x000fe20001800000 */
[----:B------:R-:W-:Y:S01]  /*60b0*/  IMAD R87, R82, -0x10, R80 ;  /* 0xfffffff052577824 */ /* 0x000fe200078e0250 */
[----:B------:R-:W-:Y:S01]  /*60c0*/  LOP3.LUT R78, R78, 0x1, RZ, 0x3c, !PT ;  /* 0x000000014e4e7812 */ /* 0x000fe200078e3cff */
[----:B------:R-:W-:Y:S01]  /*60d0*/  IMAD.MOV.U32 R90, RZ, RZ, RZ ;  /* 0x000000ffff5a7224 */ /* 0x000fe200078e00ff */
[----:B------:R-:W-:Y:S02]  /*60e0*/  @P0 SEL R2, R3, R2, !P2 ;  /* 0x0000000203020207 */ /* 0x000fe40005000000 */
[----:B------:R-:W-:Y:S02]  /*60f0*/  CS2R R46, SRZ ;  /* 0x00000000002e7805 */ /* 0x000fe4000001ff00 */
[----:B------:R-:W-:Y:S02]  /*6100*/  LEA R89, R30, UR36, 0x3 ;  /* 0x000000241e597c11 */ /* 0x000fe4000f8e18ff */
[----:B------:R-:W-:Y:S02]  /*6110*/  CS2R R44, SRZ ;  /* 0x00000000002c7805 */ /* 0x000fe4000001ff00 */
[----:B------:R-:W-:Y:S02]  /*6120*/  @P1 LOP3.LUT R2, R2, 0x1, RZ, 0xc0, !PT ;  /* 0x0000000102021812 */ /* 0x000fe400078ec0ff */
[----:B------:R-:W-:Y:S02]  /*6130*/  CS2R R50, SRZ ;  /* 0x0000000000327805 */ /* 0x000fe4000001ff00 */
[----:B------:R-:W-:Y:S02]  /*6140*/  SHF.L.U32 R0, R77, 0x1f, RZ ;  /* 0x0000001f4d007819 */ /* 0x000fe400000006ff */
[----:B------:R-:W-:Y:S02]  /*6150*/  CS2R R48, SRZ ;  /* 0x0000000000307805 */ /* 0x000fe4000001ff00 */
[----:B------:R-:W-:Y:S02]  /*6160*/  ISETP.NE.U32.OR P5, PT, R2, 0x1, !P1 ;  /* 0x000000010200780c */ /* 0x000fe40004fa5470 */
[----:B------:R-:W-:Y:S02]  /*6170*/  CS2R R54, SRZ ;  /* 0x0000000000367805 */ /* 0x000fe4000001ff00 */
[----:B------:R-:W-:Y:S02]  /*6180*/  PLOP3.LUT P2, PT, PT, PT, UP1, 0x80, 0x8 ;  /* 0x000000000008781c */ /* 0x000fe40003f4f018 */
[----:B------:R-:W-:Y:S02]  /*6190*/  CS2R R52, SRZ ;  /* 0x0000000000347805 */ /* 0x000fe4000001ff00 */
[----:B------:R-:W-:Y:S02]  /*61a0*/  LOP3.LUT P4, R85, R67, 0xff, RZ, 0xc0, !PT ;  /* 0x000000ff43557812 */ /* 0x000fe4000788c0ff */
[----:B------:R-:W-:Y:S02]  /*61b0*/  CS2R R58, SRZ ;  /* 0x00000000003a7805 */ /* 0x000fe4000001ff00 */
[----:B------:R-:W-:Y:S02]  /*61c0*/  SEL R2, RZ, 0xffffffff, P3 ;  /* 0xffffffffff027807 */ /* 0x000fe40001800000 */
[----:B------:R-:W-:Y:S02]  /*61d0*/  CS2R R56, SRZ ;  /* 0x0000000000387805 */ /* 0x000fe4000001ff00 */
[----:B------:R-:W-:Y:S02]  /*61e0*/  P2R R88, PR, RZ, 0x20 ;  /* 0x00000020ff587803 */ /* 0x000fe40000000000 */
[----:B------:R-:W-:Y:S02]  /*61f0*/  @P5 SHF.L.U32 R4, R78, 0x1f, RZ ;  /* 0x0000001f4e045819 */ /* 0x000fe400000006ff */
[----:B------:R-:W-:Y:S02]  /*6200*/  @P2 SEL R2, R3, R2, !P4 ;  /* 0x0000000203022207 */ /* 0x000fe40006000000 */
[----:B------:R-:W1:Y:S02]  /*6210*/  @P5 SYNCS.PHASECHK.TRANS64.TRYWAIT P1, [UR36+0x20], R4 ;  /* 0x00002004ff0055a7 */ /* 0x000e640008021124 */
[----:B------:R-:W-:Y:S04]  /*6220*/  LOP3.LUT R2, R2, 0x1, RZ, 0xc0, !PT ;  /* 0x0000000102027812 */ /* 0x000fe800078ec0ff */
[----:B------:R-:W-:Y:S04]  /*6230*/  ISETP.NE.U32.AND P2, PT, R2, 0x1, PT ;  /* 0x000000010200780c */ /* 0x000fe80003f45070 */
[----:B------:R-:W-:Y:S01]  /*6240*/  P2R R91, PR, RZ, 0x4 ;  /* 0x00000004ff5b7803 */ /* 0x000fe20000000000 */
[----:B------:R3:W4:Y:S01]  /*6250*/  SYNCS.PHASECHK.TRANS64.TRYWAIT P0, [R89+URZ+0x90], R0 ;  /* 0x00009000590075a7 */ /* 0x00072200080011ff */
[----:B-1----:R-:W-:Y:S01]  /*6260*/  @P5 SEL R43, RZ, 0x1, !P1 ;  /* 0x00000001ff2b5807 */ /* 0x002fe20004800000 */
[----:B---3--:R-:W-:Y:S06]  /*6270*/  @!P5 BRA `(.L_x_93) ;  /* 0x000000000058d947 */ /* 0x008fec0003800000 */
[----:B------:R-:W-:Y:S01]  /*6280*/  IMAD.MOV.U32 R47, RZ, RZ, RZ ;  /* 0x000000ffff2f7224 */ /* 0x000fe200078e00ff */
[----:B------:R-:W-:Y:S01]  /*6290*/  ISETP.NE.AND P1, PT, R43, RZ, PT ;  /* 0x000000ff2b00720c */ /* 0x000fe20003f25270 */
[----:B------:R-:W-:Y:S01]  /*62a0*/  BSSY B0, `(.L_x_94) ;  /* 0x000000c000007945 */ /* 0x000fe20003800000 */
[----:B------:R-:W-:Y:S02]  /*62b0*/  CS2R R58, SRZ ;  /* 0x00000000003a7805 */ /* 0x000fe4000001ff00 */
[----:B------:R-:W-:Y:S02]  /*62c0*/  CS2R R56, SRZ ;  /* 0x0000000000387805 */ /* 0x000fe4000001ff00 */
[----:B------:R-:W-:Y:S02]  /*62d0*/  CS2R R54, SRZ ;  /* 0x0000000000367805 */ /* 0x000fe4000001ff00 */
[----:B------:R-:W-:Y:S02]  /*62e0*/  CS2R R52, SRZ ;  /* 0x0000000000347805 */ /* 0x000fe4000001ff00 */
[----:B------:R-:W-:Y:S02]  /*62f0*/  CS2R R50, SRZ ;  /* 0x0000000000327805 */ /* 0x000fe4000001ff00 */
[----:B------:R-:W-:Y:S02]  /*6300*/  CS2R R48, SRZ ;  /* 0x0000000000307805 */ /* 0x000fe4000001ff00 */
[----:B------:R-:W-:Y:S01]  /*6310*/  CS2R R44, SRZ ;  /* 0x00000000002c7805 */ /* 0x000fe2000001ff00 */
[----:B------:R-:W-:Y:S06]  /*6320*/  @P1 BRA `(.L_x_95) ;  /* 0x00000000000c1947 */ /* 0x000fec0003800000 */
[----:B------:R-:W-:Y:S04]  /*6330*/  SHF.L.U32 R3, R78, 0x1f, RZ ;  /* 0x0000001f4e037819 */ /* 0x000fe800000006ff */
[----:B------:R-:W1:Y:S02]  /*6340*/  SYNCS.PHASECHK.TRANS64.TRYWAIT P1, [UR36+0x20], R3 ;  /* 0x00002003ff0075a7 */ /* 0x000e640008021124 */
[----:B-1----:R-:W-:Y:S05]  /*6350*/  @!P1 BRA `(.L_x_96) ;  /* 0x0000003000409947 */ /* 0x002fea0003800000 */
.L_x_95:
[----:B------:R-:W-:Y:S05]  /*6360*/  BSYNC B0 ;  /* 0x0000000000007941 */ /* 0x000fea0003800000 */
.L_x_94:
[----:B------:R-:W-:Y:S01]  /*6370*/  ISETP.NE.AND P1, PT, R91, RZ, PT ;  /* 0x000000ff5b00720c */ /* 0x000fe20003f25270 */
[----:B------:R-:W-:Y:S11]  /*6380*/  HFMA2 R90, -RZ, RZ, 0, 5.9604644775390625e-08 ;  /* 0x00000001ff5a7431 */ /* 0x000ff600000001ff */
[----:B------:R-:W-:Y:S01]  /*6390*/  @!UPT UIADD3 URZ, UPT, UPT, URZ, URZ, URZ ;  /* 0x000000fffffff290 */ /* 0x000fe2000fffe0ff */
[----:B------:R3:W1:Y:S04]  /*63a0*/  @P1 LDS.128 R56, [R81] ;  /* 0x0000000051381984 */ /* 0x0006680000000c00 */
[----:B------:R3:W1:Y:S04]  /*63b0*/  @P1 LDS.128 R52, [R80+0x10] ;  /* 0x0000100050341984 */ /* 0x0006680000000c00 */
[----:B------:R3:W1:Y:S04]  /*63c0*/  @P1 LDS.128 R48, [R79+0x20] ;  /* 0x000020004f301984 */ /* 0x0006680000000c00 */
[----:B------:R3:W1:Y:S02]  /*63d0*/  @P1 LDS.128 R44, [R87+0x30] ;  /* 0x00003000572c1984 */ /* 0x0006640000000c00 */
.L_x_93:
[----:B------:R-:W-:Y:S05]  /*63e0*/  BSYNC B1 ;  /* 0x0000000000017941 */ /* 0x000fea0003800000 */
.L_x_92:
[----:B-1----:R-:W-:Y:S04]  /*63f0*/  SHF.R.U32.HI R2, RZ, 0x15, R34 ;  /* 0x00000015ff027819 */ /* 0x002fe80000011622 */
[----:B------:R-:W-:Y:S01]  /*6400*/  LOP3.LUT P1, RZ, R2, 0x3, R73, 0x48, !PT ;  /* 0x0000000302ff7812 */ /* 0x000fe20007824849 */
[----:B------:R-:W-:Y:S01]  /*6410*/  @!UPT UIADD3 URZ, UPT, UPT, URZ, URZ, URZ ;  /* 0x000000fffffff290 */ /* 0x000fe2000fffe0ff */
[----:B----4-:R-:W-:Y:S11]  /*6420*/  @P0 BRA `(.L_x_97) ;  /* 0x0000000000080947 */ /* 0x010ff60003800000 */
[----:B------:R-:W1:Y:S02]  /*6430*/  SYNCS.PHASECHK.TRANS64.TRYWAIT P0, [R89+URZ+0x90], R0 ;  /* 0x00009000590075a7 */ /* 0x000e6400080011ff */
[----:B-1----:R-:W-:Y:S05]  /*6440*/  @!P0 BRA `(.L_x_98) ;  /* 0x00000030001c8947 */ /* 0x002fea0003800000 */
.L_x_97:
[----:B------:R-:W-:Y:S05]  /*6450*/  @!P1 BRA `(.L_x_99) ;  /* 0x0000000000409947 */ /* 0x000fea0003800000 */
[----:B------:R-:W4:Y:S01]  /*6460*/  LDCU.64 UR8, c[0x4][0x70] ;  /* 0x01000e00ff0877ac */ /* 0x000f220008000a00 */
[----:B------:R-:W-:Y:S01]  /*6470*/  MOV R3, 0x0 ;  /* 0x0000000000037802 */ /* 0x000fe20000000f00 */
[----:B------:R-:W-:Y:S02]  /*6480*/  HFMA2 R12, -RZ, RZ, 0, 5.9604644775390625e-08 ;  /* 0x00000001ff0c7431 */ /* 0x000fe400000001ff */
[----:B------:R-:W-:Y:S02]  /*6490*/  IMAD.MOV.U32 R8, RZ, RZ, 0x192 ;  /* 0x00000192ff087424 */ /* 0x000fe400078e00ff */
[----:B------:R-:W-:Y:S01]  /*64a0*/  IMAD.MOV.U32 R13, RZ, RZ, RZ ;  /* 0x000000ffff0d7224 */ /* 0x000fe200078e00ff */
[----:B------:R-:W5:Y:S01]  /*64b0*/  LDCU.64 UR6, c[0x4][0x78] ;  /* 0x01000f00ff0677ac */ /* 0x000f620008000a00 */
[----:B------:R-:W1:Y:S01]  /*64c0*/  LDC.64 R2, c[0x4][R3] ;  /* 0x0100000003027b82 */ /* 0x000e620000000a00 */
[----:B------:R-:W2:Y:S01]  /*64d0*/  LDCU.64 UR4, c[0x4][0x10] ;  /* 0x01000200ff0477ac */ /* 0x000ea20008000a00 */
[----:B----4-:R-:W-:Y:S01]  /*64e0*/  MOV R5, UR9 ;  /* 0x0000000900057c02 */ /* 0x010fe20008000f00 */
[----:B------:R-:W-:Y:S01]  /*64f0*/  IMAD.U32 R4, RZ, RZ, UR8 ;  /* 0x00000008ff047e24 */ /* 0x000fe2000f8e00ff */
[----:B-----5:R-:W-:Y:S01]  /*6500*/  MOV R7, UR7 ;  /* 0x0000000700077c02 */ /* 0x020fe20008000f00 */
[----:B------:R-:W-:Y:S01]  /*6510*/  IMAD.U32 R6, RZ, RZ, UR6 ;  /* 0x00000006ff067e24 */ /* 0x000fe2000f8e00ff */
[----:B--2---:R-:W-:Y:S01]  /*6520*/  MOV R11, UR5 ;  /* 0x00000005000b7c02 */ /* 0x004fe20008000f00 */
[----:B------:R-:W-:Y:S02]  /*6530*/  IMAD.U32 R10, RZ, RZ, UR4 ;  /* 0x00000004ff0a7e24 */ /* 0x000fe4000f8e00ff */
[----:B------:R-:W-:Y:S07]  /*6540*/  LEPC R20, `(.L_x_99) ;  /* 0x000000001014794e */ /* 0x000fee0000000000 */
[----:B-1-3--:R-:W-:Y:S05]  /*6550*/  CALL.ABS.NOINC R2 ;  /* 0x0000000002007343 */ /* 0x00afea0003c00000 */
.L_x_99:
[----:B------:R-:W-:Y:S01]  /*6560*/  LOP3.LUT R20, R56, 0xffffe000, RZ, 0xc0, !PT ;  /* 0xffffe00038147812 */ /* 0x000fe200078ec0ff */
[----:B------:R-:W-:Y:S05]  /*6570*/  WARPSYNC.ALL ;  /* 0x0000000000007948 */ /* 0x000fea0003800000 */
[----:B------:R-:W-:Y:S01]  /*6580*/  R2UR UR4, R34 ;  /* 0x00000000220472ca */ /* 0x000fe200000e0000 */
[----:B------:R-:W-:Y:S01]  /*6590*/  BSSY.RECONVERGENT B0, `(.L_x_100) ;  /* 0x0000058000007945 */ /* 0x000fe20003800200 */
[----:B------:R-:W-:Y:S02]  /*65a0*/  LOP3.LUT R21, R57, 0xffffe000, RZ, 0xc0, !PT ;  /* 0xffffe00039157812 */ /* 0x000fe400078ec0ff */
[----:B------:R-:W-:Y:S02]  /*65b0*/  LOP3.LUT R40, R58, 0xffffe000, RZ, 0xc0, !PT ;  /* 0xffffe0003a287812 */ /* 0x000fe400078ec0ff */
[----:B------:R-:W-:Y:S02]  /*65c0*/  LOP3.LUT R41, R52, 0xffffe000, RZ, 0xc0, !PT ;  /* 0xffffe00034297812 */ /* 0x000fe400078ec0ff */
[----:B------:R-:W-:Y:S05]  /*65d0*/  ISETP.NE.AND P0, PT, R83, RZ, PT ;  /* 0x000000ff5300720c */ /* 0x000fea0003f05270 */
[----:B------:R-:W1:Y:S02]  /*65e0*/  LDTM.x16 R4, tmem[UR4] ;  /* 0x00000004000479ee */ /* 0x000e640008240000 */
[C---:B-12---:R-:W-:Y:S01]  /*65f0*/  FMUL R0, R32.reuse, R4 ;  /* 0x0000000420007220 */ /* 0x046fe20000400000 */
[C---:B------:R-:W-:Y:S01]  /*6600*/  FMUL R2, R32.reuse, R5 ;  /* 0x0000000520027220 */ /* 0x040fe20000400000 */
[C---:B------:R-:W-:Y:S01]  /*6610*/  FMUL R3, R32.reuse, R6 ;  /* 0x0000000620037220 */ /* 0x040fe20000400000 */
[----:B------:R-:W-:Y:S01]  /*6620*/  FMUL R7, R32, R7 ;  /* 0x0000000720077220 */ /* 0x000fe20000400000 */
[----:B------:R-:W-:Y:S01]  /*6630*/  FFMA R36, R35, R20, R0 ;  /* 0x0000001423247223 */ /* 0x000fe20000000000 */
[----:B------:R-:W-:Y:S01]  /*6640*/  LOP3.LUT R20, R59, 0xffffe000, RZ, 0xc0, !PT ;  /* 0xffffe0003b147812 */ /* 0x000fe200078ec0ff */
[C---:B------:R-:W-:Y:S01]  /*6650*/  FFMA R37, R35.reuse, R21, R2 ;  /* 0x0000001523257223 */ /* 0x040fe20000000002 */
[----:B------:R-:W-:Y:S01]  /*6660*/  LOP3.LUT R21, R54, 0xffffe000, RZ, 0xc0, !PT ;  /* 0xffffe00036157812 */ /* 0x000fe200078ec0ff */
[----:B------:R-:W-:Y:S01]  /*6670*/  FFMA R38, R35, R40, R3 ;  /* 0x0000002823267223 */ /* 0x000fe20000000003 */
[----:B------:R-:W-:Y:S01]  /*6680*/  LOP3.LUT R40, R53, 0xffffe000, RZ, 0xc0, !PT ;  /* 0xffffe00035287812 */ /* 0x000fe200078ec0ff */
[----:B------:R-:W-:Y:S01]  /*6690*/  FFMA R39, R35, R20, R7 ;  /* 0x0000001423277223 */ /* 0x000fe20000000007 */
[----:B------:R-:W-:Y:S01]  /*66a0*/  LOP3.LUT R20, R55, 0xffffe000, RZ, 0xc0, !PT ;  /* 0xffffe00037147812 */ /* 0x000fe200078ec0ff */
[C---:B------:R-:W-:Y:S01]  /*66b0*/  FMUL R4, R32.reuse, R8 ;  /* 0x0000000820047220 */ /* 0x040fe20000400000 */
[----:B------:R-:W-:Y:S01]  /*66c0*/  F2FP.TF32.F32.PACK_B R36, R36 ;  /* 0x00000024ff24723e */ /* 0x000fe200024050ff */
[C---:B------:R-:W-:Y:S01]  /*66d0*/  FMUL R5, R32.reuse, R9 ;  /* 0x0000000920057220 */ /* 0x040fe20000400000 */
[----:B------:R-:W-:Y:S01]  /*66e0*/  F2FP.TF32.F32.PACK_B R37, R37 ;  /* 0x00000025ff25723e */ /* 0x000fe200024050ff */
[C---:B------:R-:W-:Y:S01]  /*66f0*/  FMUL R6, R32.reuse, R10 ;  /* 0x0000000a20067220 */ /* 0x040fe20000400000 */
[----:B------:R-:W-:Y:S01]  /*6700*/  FMUL R11, R32, R11 ;  /* 0x0000000b200b7220 */ /* 0x000fe20000400000 */
[----:B------:R-:W-:Y:S01]  /*6710*/  F2FP.TF32.F32.PACK_B R38, R38 ;  /* 0x00000026ff26723e */ /* 0x000fe200024050ff */
[C---:B------:R-:W-:Y:S01]  /*6720*/  FFMA R4, R35.reuse, R41, R4 ;  /* 0x0000002923047223 */ /* 0x040fe20000000004 */
[----:B------:R-:W-:Y:S01]  /*6730*/  F2FP.TF32.F32.PACK_B R39, R39 ;  /* 0x00000027ff27723e */ /* 0x000fe200024050ff */
[C---:B------:R-:W-:Y:S01]  /*6740*/  FFMA R5, R35.reuse, R40, R5 ;  /* 0x0000002823057223 */ /* 0x040fe20000000005 */
[C---:B------:R-:W-:Y:S01]  /*6750*/  FFMA R6, R35.reuse, R21, R6 ;  /* 0x0000001523067223 */ /* 0x040fe20000000006 */
[----:B------:R-:W-:Y:S01]  /*6760*/  FFMA R7, R35, R20, R11 ;  /* 0x0000001423077223 */ /* 0x000fe2000000000b */
[----:B------:R-:W-:Y:S01]  /*6770*/  LOP3.LUT R41, R48, 0xffffe000, RZ, 0xc0, !PT ;  /* 0xffffe00030297812 */ /* 0x000fe200078ec0ff */
[----:B------:R1:W-:Y:S01]  /*6780*/  STS.128 [R81], R36 ;  /* 0x0000002451007388 */ /* 0x0003e20000000c00 */
[----:B------:R-:W-:Y:S01]  /*6790*/  LOP3.LUT R40, R49, 0xffffe000, RZ, 0xc0, !PT ;  /* 0xffffe00031287812 */ /* 0x000fe200078ec0ff */
[C---:B------:R-:W-:Y:S01]  /*67a0*/  FMUL R8, R32.reuse, R12 ;  /* 0x0000000c20087220 */ /* 0x040fe20000400000 */
[----:B------:R-:W-:Y:S01]  /*67b0*/  FMUL R9, R32, R13 ;  /* 0x0000000d20097220 */ /* 0x000fe20000400000 */
[----:B------:R-:W-:Y:S01]  /*67c0*/  LOP3.LUT R21, R50, 0xffffe000, RZ, 0xc0, !PT ;  /* 0xffffe00032157812 */ /* 0x000fe200078ec0ff */
[C---:B------:R-:W-:Y:S01]  /*67d0*/  FMUL R10, R32.reuse, R14 ;  /* 0x0000000e200a7220 */ /* 0x040fe20000400000 */
[----:B------:R-:W-:Y:S01]  /*67e0*/  LOP3.LUT R20, R51, 0xffffe000, RZ, 0xc0, !PT ;  /* 0xffffe00033147812 */ /* 0x000fe200078ec0ff */
[----:B------:R-:W-:Y:S01]  /*67f0*/  FMUL R15, R32, R15 ;  /* 0x0000000f200f7220 */ /* 0x000fe20000400000 */
[----:B------:R-:W-:Y:S01]  /*6800*/  F2FP.TF32.F32.PACK_B R4, R4 ;  /* 0x00000004ff04723e */ /* 0x000fe200024050ff */
[C---:B------:R-:W-:Y:S01]  /*6810*/  FFMA R8, R35.reuse, R41, R8 ;  /* 0x0000002923087223 */ /* 0x040fe20000000008 */
[----:B------:R-:W-:Y:S01]  /*6820*/  F2FP.TF32.F32.PACK_B R5, R5 ;  /* 0x00000005ff05723e */ /* 0x000fe200024050ff */
[C---:B------:R-:W-:Y:S01]  /*6830*/  FFMA R9, R35.reuse, R40, R9 ;  /* 0x0000002823097223 */ /* 0x040fe20000000009 */
[----:B------:R-:W-:Y:S01]  /*6840*/  F2FP.TF32.F32.PACK_B R6, R6 ;  /* 0x00000006ff06723e */ /* 0x000fe200024050ff */
[C---:B------:R-:W-:Y:S01]  /*6850*/  FFMA R10, R35.reuse, R21, R10 ;  /* 0x00000015230a7223 */ /* 0x040fe2000000000a */
[----:B------:R-:W-:Y:S01]  /*6860*/  F2FP.TF32.F32.PACK_B R7, R7 ;  /* 0x00000007ff07723e */ /* 0x000fe200024050ff */
[----:B------:R-:W-:Y:S01]  /*6870*/  FFMA R11, R35, R20, R15 ;  /* 0x00000014230b7223 */ /* 0x000fe2000000000f */
[----:B------:R-:W-:Y:S01]  /*6880*/  LOP3.LUT R41, R44, 0xffffe000, RZ, 0xc0, !PT ;  /* 0xffffe0002c297812 */ /* 0x000fe200078ec0ff */
[C---:B------:R-:W-:Y:S01]  /*6890*/  FMUL R12, R32.reuse, R16 ;  /* 0x00000010200c7220 */ /* 0x040fe20000400000 */
[----:B------:R-:W-:Y:S01]  /*68a0*/  LOP3.LUT R40, R45, 0xffffe000, RZ, 0xc0, !PT ;  /* 0xffffe0002d287812 */ /* 0x000fe200078ec0ff */
[----:B------:R1:W-:Y:S01]  /*68b0*/  STS.128 [R80+0x10], R4 ;  /* 0x0000100450007388 */ /* 0x0003e20000000c00 */
        /* <DEDUP_REMOVED lines=13> */
[----:B------:R-:W-:Y:S02]  /*6990*/  F2FP.TF32.F32.PACK_B R12, R12 ;  /* 0x0000000cff0c723e */ /* 0x000fe400024050ff */
[----:B------:R-:W-:Y:S01]  /*69a0*/  F2FP.TF32.F32.PACK_B R13, R13 ;  /* 0x0000000dff0d723e */ /* 0x000fe200024050ff */
[----:B------:R1:W-:Y:S01]  /*69b0*/  STS.128 [R79+0x20], R8 ;  /* 0x000020084f007388 */ /* 0x0003e20000000c00 */
[----:B------:R-:W-:Y:S02]  /*69c0*/  F2FP.TF32.F32.PACK_B R14, R14 ;  /* 0x0000000eff0e723e */ /* 0x000fe400024050ff */
[----:B------:R-:W-:Y:S05]  /*69d0*/  F2FP.TF32.F32.PACK_B R15, R15 ;  /* 0x0000000fff0f723e */ /* 0x000fea00024050ff */
[----:B------:R1:W-:Y:S01]  /*69e0*/  STS.128 [R87+0x30], R12 ;  /* 0x0000300c57007388 */ /* 0x0003e20000000c00 */
[----:B------:R-:W-:Y:S01]  /*69f0*/  @!PT LDS RZ, [RZ] ;  /* 0x00000000fffff984 */ /* 0x000fe20000000800 */
[----:B------:R-:W-:Y:S01]  /*6a00*/  @!PT LDS RZ, [RZ] ;  /* 0x00000000fffff984 */ /* 0x000fe20000000800 */
[----:B------:R-:W-:Y:S01]  /*6a10*/  @!PT LDS RZ, [RZ] ;  /* 0x00000000fffff984 */ /* 0x000fe20000000800 */
[----:B------:R-:W-:Y:S01]  /*6a20*/  @!PT LDS RZ, [RZ] ;  /* 0x00000000fffff984 */ /* 0x000fe20000000800 */
[----:B------:R2:W-:Y:S07]  /*6a30*/  MEMBAR.ALL.CTA ;  /* 0x0000000000007992 */ /* 0x0005ee0000008000 */
[----:B--2---:R-:W2:Y:S02]  /*6a40*/  FENCE.VIEW.ASYNC.S ;  /* 0x00000000000073c6 */ /* 0x004ea40000000000 */
[----:B--2---:R-:W-:Y:S06]  /*6a50*/  BAR.SYNC.DEFER_BLOCKING 0x1, 0x80 ;  /* 0x0042000000007b1d */ /* 0x004fec0000010000 */
[----:B------:R-:W-:Y:S05]  /*6a60*/  @P0 BRA `(.L_x_101) ;  /* 0x0000000000280947 */ /* 0x000fea0003800000 */
[----:B------:R-:W-:Y:S01]  /*6a70*/  UIADD3 UR4, UPT, UPT, UR36, 0x200, URZ ;  /* 0x0000020024047890 */ /* 0x000fe2000fffe0ff */
[----:B------:R-:W-:Y:S05]  /*6a80*/  R2UR UR43, R69 ;  /* 0x00000000452b72ca */ /* 0x000fea00000e0000 */
[----:B------:R-:W-:Y:S01]  /*6a90*/  IMAD.U32 R74, RZ, RZ, UR4 ;  /* 0x00000004ff4a7e24 */ /* 0x000fe2000f8e00ff */
[----:B------:R-:W-:Y:S04]  /*6aa0*/  UIADD3 UR4, UP0, UPT, UR50, 0x680, URZ ;  /* 0x0000068032047890 */ /* 0x000fe8000ff1e0ff */
[----:B------:R-:W-:Y:S01]  /*6ab0*/  R2UR UR40, R74 ;  /* 0x000000004a2872ca */ /* 0x000fe200000e0000 */
[----:B------:R-:W-:Y:S11]  /*6ac0*/  UIADD3.X UR5, UPT, UPT, URZ, UR51, URZ, UP0, !UPT ;  /* 0x00000033ff057290 */ /* 0x000ff600087fe4ff */
[----:B------:R-:W-:Y:S01]  /*6ad0*/  @!UPT UIADD3 URZ, UPT, UPT, URZ, URZ, URZ ;  /* 0x000000fffffff290 */ /* 0x000fe2000fffe0ff */
[----:B------:R2:W-:Y:S01]  /*6ae0*/  UTMASTG.3D [UR40], [UR4] ;  /* 0x00000028040073b5 */ /* 0x0005e20008010000 */
[----:B------:R0:W-:Y:S01]  /*6af0*/  UTMACMDFLUSH ;  /* 0x00000000000079b7 */ /* 0x0001e20000000000 */
[----:B--2---:R-:W-:Y:S04]  /*6b00*/  DEPBAR.LE SB0, 0x1 ;  /* 0x000080400000791a */ /* 0x004fe80000000000 */
.L_x_101:
[----:B------:R-:W-:Y:S05]  /*6b10*/  BSYNC.RECONVERGENT B0 ;  /* 0x0000000000007941 */ /* 0x000fea0003800200 */
.L_x_100:
[----:B------:R-:W-:Y:S01]  /*6b20*/  BAR.SYNC.DEFER_BLOCKING 0x1, 0x80 ;  /* 0x0042000000007b1d */ /* 0x000fe20000010000 */
[----:B------:R-:W-:Y:S01]  /*6b30*/  ISETP.NE.AND P1, PT, R88, RZ, PT ;  /* 0x000000ff5800720c */ /* 0x000fe20003f25270 */
[----:B------:R-:W-:Y:S01]  /*6b40*/  UISETP.NE.AND UP0, UPT, UR39, URZ, UPT ;  /* 0x000000ff2700728c */ /* 0x000fe2000bf05270 */
[----:B------:R-:W-:Y:S11]  /*6b50*/  LEA R3, R90, UR36, 0x3 ;  /* 0x000000245a037c11 */ /* 0x000ff6000f8e18ff */
[----:B------:R-:W-:Y:S01]  /*6b60*/  @P1 SHF.L.U32 R2, R78, 0x1f, RZ ;  /* 0x0000001f4e021819 */ /* 0x000fe200000006ff */
[----:B------:R-:W-:Y:S06]  /*6b70*/  BRA.U !UP0, `(.L_x_102) ;  /* 0x0000000108247547 */ /* 0x000fec000b800000 */
[----:B-1----:R-:W-:Y:S01]  /*6b80*/  IMAD.U32 R5, RZ, RZ, UR37 ;  /* 0x00000025ff057e24 */ /* 0x002fe2000f8e00ff */
[----:B------:R-:W-:Y:S01]  /*6b90*/  MOV R0, UR45 ;  /* 0x0000002d00007c02 */ /* 0x000fe20008000f00 */
[----:B------:R-:W-:Y:S03]  /*6ba0*/  UIADD3 UR4, UPT, UPT, UR37, 0x1, URZ ;  /* 0x0000000125047890 */ /* 0x000fe6000fffe0ff */
[----:B------:R-:W-:Y:S01]  /*6bb0*/  @P1 LEA R5, R5, UR36, 0x3 ;  /* 0x0000002405051c11 */ /* 0x000fe2000f8e18ff */
[----:B------:R-:W-:Y:S04]  /*6bc0*/  UISETP.NE.AND UP0, UPT, UR4, 0x4, UPT ;  /* 0x000000040400788c */ /* 0x000fe8000bf05270 */
[----:B------:R-:W-:Y:S01]  /*6bd0*/  @P1 VIADD R5, R5, 0x40 ;  /* 0x0000004005051836 */ /* 0x000fe20000000000 */
[----:B------:R-:W-:Y:S04]  /*6be0*/  USEL UR37, UR4, URZ, UP0 ;  /* 0x000000ff04257287 */ /* 0x000fe80008000000 */
[----:B------:R-:W-:Y:S04]  /*6bf0*/  @P1 PRMT R0, R0, 0x654, R5 ;  /* 0x0000065400001816 */ /* 0x000fe80000000005 */
[----:B------:R2:W-:Y:S04]  /*6c00*/  @P1 SYNCS.ARRIVE.TRANS64.RED.A1T0 RZ, [R0+URZ], RZ ;  /* 0x000000ff00ff19a7 */ /* 0x0005e800081004ff */
.L_x_102:
[----:B------:R-:W4:Y:S01]  /*6c10*/  @P1 SYNCS.PHASECHK.TRANS64.TRYWAIT P0, [R3+URZ+0x20], R2 ;  /* 0x00002002030015a7 */ /* 0x000f2200080011ff */
[----:B------:R-:W-:Y:S01]  /*6c20*/  BSSY B1, `(.L_x_103) ;  /* 0x0000016000017945 */ /* 0x000fe20003800000 */
[----:B----4-:R-:W-:Y:S03]  /*6c30*/  @P1 SEL R43, RZ, 0x1, !P0 ;  /* 0x00000001ff2b1807 */ /* 0x010fe60004000000 */
[----:B------:R-:W-:Y:S05]  /*6c40*/  @!P1 BRA `(.L_x_104) ;  /* 0x00000000004c9947 */ /* 0x000fea0003800000 */
[----:B------:R-:W-:Y:S01]  /*6c50*/  ISETP.NE.AND P0, PT, R43, RZ, PT ;  /* 0x000000ff2b00720c */ /* 0x000fe20003f05270 */
[----:B------:R-:W-:Y:S01]  /*6c60*/  BSSY B0, `(.L_x_105) ;  /* 0x000000b000007945 */ /* 0x000fe20003800000 */
[----:B------:R-:W-:Y:S11]  /*6c70*/  ISETP.NE.AND P1, PT, R91, RZ, PT ;  /* 0x000000ff5b00720c */ /* 0x000ff60003f25270 */
[----:B------:R-:W-:Y:S02]  /*6c80*/  @!UPT UIADD3 URZ, UPT, UPT, URZ, URZ, URZ ;  /* 0x000000fffffff290 */ /* 0x000fe4000fffe0ff */
[C---:B-1----:R-:W-:Y:S01]  /*6c90*/  @P1 IMAD R6, R90.reuse, 0x2000, R81 ;  /* 0x000020005a061824 */ /* 0x042fe200078e0251 */
[C---:B------:R-:W-:Y:S01]  /*6ca0*/  @P1 LEA R4, R90.reuse, R79, 0xd ;  /* 0x0000004f5a041211 */ /* 0x040fe200078e68ff */
[C---:B------:R-:W-:Y:S02]  /*6cb0*/  @P1 IMAD R5, R90.reuse, 0x2000, R80 ;  /* 0x000020005a051824 */ /* 0x040fe400078e0250 */
[----:B------:R-:W-:Y:S01]  /*6cc0*/  @P1 IMAD R2, R90, 0x2000, R87 ;  /* 0x000020005a021824 */ /* 0x000fe200078e0257 */
[----:B------:R-:W-:Y:S06]  /*6cd0*/  @P0 BRA `(.L_x_106) ;  /* 0x00000000000c0947 */ /* 0x000fec0003800000 */
[----:B--2---:R-:W-:Y:S04]  /*6ce0*/  SHF.L.U32 R0, R78, 0x1f, RZ ;  /* 0x0000001f4e007819 */ /* 0x004fe800000006ff */
[----:B------:R-:W1:Y:S02]  /*6cf0*/  SYNCS.PHASECHK.TRANS64.TRYWAIT P0, [R3+URZ+0x20], R0 ;  /* 0x00002000030075a7 */ /* 0x000e6400080011ff */
[----:B-1----:R-:W-:Y:S05]  /*6d00*/  @!P0 BRA `(.L_x_107) ;  /* 0x0000002800008947 */ /* 0x002fea0003800000 */
.L_x_106:
[----:B------:R-:W-:Y:S05]  /*6d10*/  BSYNC B0 ;  /* 0x0000000000007941 */ /* 0x000fea0003800000 */
.L_x_105:
[----:B------:R-:W-:Y:S02]  /*6d20*/  ISETP.NE.AND P0, PT, R91, RZ, PT ;  /* 0x000000ff5b00720c */ /* 0x000fe40003f05270 */
[----:B------:R-:W-:Y:S11]  /*6d30*/  IADD3 R90, PT, PT, R90, 0x1, RZ ;  /* 0x000000015a5a7810 */ /* 0x000ff60007ffe0ff */
[----:B------:R4:W1:Y:S04]  /*6d40*/  @P0 LDS.128 R56, [R6] ;  /* 0x0000000006380984 */ /* 0x0008680000000c00 */
[----:B------:R4:W1:Y:S04]  /*6d50*/  @P0 LDS.128 R52, [R5+0x10] ;  /* 0x0000100005340984 */ /* 0x0008680000000c00 */
[----:B------:R4:W1:Y:S04]  /*6d60*/  @P0 LDS.128 R48, [R4+0x20] ;  /* 0x0000200004300984 */ /* 0x0008680000000c00 */
[----:B------:R4:W1:Y:S02]  /*6d70*/  @P0 LDS.128 R44, [R2+0x30] ;  /* 0x00003000022c0984 */ /* 0x0008640000000c00 */
.L_x_104:
[----:B------:R-:W-:Y:S05]  /*6d80*/  BSYNC B1 ;  /* 0x0000000000017941 */ /* 0x000fea0003800000 */
.L_x_103:
[----:B-12---:R-:W-:Y:S05]  /*6d90*/  VIADD R0, R34, 0x10 ;  /* 0x0000001022007836 */ /* 0x006fea0000000000 */
[----:B------:R-:W-:Y:S04]  /*6da0*/  SHF.R.U32.HI R0, RZ, 0x15, R0 ;  /* 0x00000015ff007819 */ /* 0x000fe80000011600 */
[----:B------:R-:W-:Y:S11]  /*6db0*/  LOP3.LUT P0, RZ, R0, 0x3, R73, 0x48, !PT ;  /* 0x0000000300ff7812 */ /* 0x000ff60007804849 */
[----:B------:R-:W-:Y:S02]  /*6dc0*/  @!UPT UIADD3 URZ, UPT, UPT, URZ, URZ, URZ ;  /* 0x000000fffffff290 */ /* 0x000fe4000fffe0ff */
[----:B------:R-:W-:Y:S05]  /*6dd0*/  @!P0 BRA `(.L_x_108) ;  /* 0x0000000000408947 */ /* 0x000fea0003800000 */
[----:B------:R-:W1:Y:S01]  /*6de0*/  LDCU.64 UR8, c[0x4][0x70] ;  /* 0x01000e00ff0877ac */ /* 0x000e620008000a00 */
[----:B------:R-:W-:Y:S01]  /*6df0*/  MOV R3, 0x0 ;  /* 0x0000000000037802 */ /* 0x000fe20000000f00 */
[----:B------:R-:W-:Y:S02]  /*6e00*/  HFMA2 R12, -RZ, RZ, 0, 5.9604644775390625e-08 ;  /* 0x00000001ff0c7431 */ /* 0x000fe400000001ff */
[----:B------:R-:W-:Y:S02]  /*6e10*/  IMAD.MOV.U32 R8, RZ, RZ, 0x192 ;  /* 0x00000192ff087424 */ /* 0x000fe400078e00ff */
[----:B------:R-:W-:Y:S01]  /*6e20*/  IMAD.MOV.U32 R13, RZ, RZ, RZ ;  /* 0x000000ffff0d7224 */ /* 0x000fe200078e00ff */
[----:B------:R-:W2:Y:S01]  /*6e30*/  LDCU.64 UR6, c[0x4][0x78] ;  /* 0x01000f00ff0677ac */ /* 0x000ea20008000a00 */
[----:B----4-:R-:W4:Y:S01]  /*6e40*/  LDC.64 R2, c[0x4][R3] ;  /* 0x0100000003027b82 */ /* 0x010f220000000a00 */
[----:B------:R-:W5:Y:S01]  /*6e50*/  LDCU.64 UR4, c[0x4][0x10] ;  /* 0x01000200ff0477ac */ /* 0x000f620008000a00 */
[----:B-1----:R-:W-:Y:S01]  /*6e60*/  MOV R5, UR9 ;  /* 0x0000000900057c02 */ /* 0x002fe20008000f00 */
[----:B------:R-:W-:Y:S01]  /*6e70*/  IMAD.U32 R4, RZ, RZ, UR8 ;  /* 0x00000008ff047e24 */ /* 0x000fe2000f8e00ff */
[----:B--2---:R-:W-:Y:S01]  /*6e80*/  MOV R7, UR7 ;  /* 0x0000000700077c02 */ /* 0x004fe20008000f00 */
[----:B------:R-:W-:Y:S01]  /*6e90*/  IMAD.U32 R6, RZ, RZ, UR6 ;  /* 0x00000006ff067e24 */ /* 0x000fe2000f8e00ff */
[----:B-----5:R-:W-:Y:S01]  /*6ea0*/  MOV R11, UR5 ;  /* 0x00000005000b7c02 */ /* 0x020fe20008000f00 */
[----:B------:R-:W-:Y:S02]  /*6eb0*/  IMAD.U32 R10, RZ, RZ, UR4 ;  /* 0x00000004ff0a7e24 */ /* 0x000fe4000f8e00ff */
[----:B------:R-:W-:Y:S07]  /*6ec0*/  LEPC R20, `(.L_x_108) ;  /* 0x000000001014794e */ /* 0x000fee0000000000 */
[----:B---34-:R-:W-:Y:S05]  /*6ed0*/  CALL.ABS.NOINC R2 ;  /* 0x0000000002007343 */ /* 0x018fea0003c00000 */
.L_x_108:
[----:B------:R-:W-:Y:S01]  /*6ee0*/  LOP3.LUT R20, R56, 0xffffe000, RZ, 0xc0, !PT ;  /* 0xffffe00038147812 */ /* 0x000fe200078ec0ff */
[----:B------:R-:W-:Y:S05]  /*6ef0*/  WARPSYNC.ALL ;  /* 0x0000000000007948 */ /* 0x000fea0003800000 */
[----:B------:R-:W-:Y:S01]  /*6f00*/  R2UR UR4, R34 ;  /* 0x00000000220472ca */ /* 0x000fe200000e0000 */
[----:B------:R-:W-:Y:S01]  /*6f10*/  IMAD.U32 R93, RZ, RZ, UR37 ;  /* 0x00000025ff5d7e24 */ /* 0x000fe2000f8e00ff */
[----:B------:R-:W-:Y:S01]  /*6f20*/  LOP3.LUT R21, R57, 0xffffe000, RZ, 0xc0, !PT ;  /* 0xffffe00039157812 */ /* 0x000fe200078ec0ff */
[----:B------:R-:W-:Y:S01]  /*6f30*/  IMAD.U32 R92, RZ, RZ, UR45 ;  /* 0x0000002dff5c7e24 */ /* 0x000fe2000f8e00ff */
[----:B------:R-:W-:Y:S01]  /*6f40*/  LOP3.LUT R40, R59, 0xffffe000, RZ, 0xc0, !PT ;  /* 0xffffe0003b287812 */ /* 0x000fe200078ec0ff */
[----:B------:R-:W-:Y:S01]  /*6f50*/  BSSY.RECONVERGENT B0, `(.L_x_109) ;  /* 0x000005b000007945 */ /* 0x000fe20003800200 */
[----:B------:R-:W-:Y:S02]  /*6f60*/  LOP3.LUT R41, R52, 0xffffe000, RZ, 0xc0, !PT ;  /* 0xffffe00034297812 */ /* 0x000fe400078ec0ff */
[----:B------:R-:W-:Y:S02]  /*6f70*/  LOP3.LUT R42, R53, 0xffffe000, RZ, 0xc0, !PT ;  /* 0xffffe000352a7812 */ /* 0x000fe400078ec0ff */
[----:B------:R-:W-:Y:S02]  /*6f80*/  ISETP.NE.AND P6, PT, R88, RZ, PT ;  /* 0x000000ff5800720c */ /* 0x000fe40003fc5270 */
[----:B------:R-:W-:Y:S01]  /*6f90*/  ISETP.NE.AND P0, PT, R83, RZ, PT ;  /* 0x000000ff5300720c */ /* 0x000fe20003f05270 */
[----:B----4-:R-:W1:Y:S10]  /*6fa0*/  LDTM.x16 R4, tmem[UR4+0x10] ;  /* 0x00001004000479ee */ /* 0x010e740008240000 */
[----:B------:R-:W-:Y:S05]  /*6fb0*/  @P6 LEA R93, R93, UR36, 0x3 ;  /* 0x000000245d5d6c11 */ /* 0x000fea000f8e18ff */
[----:B------:R-:W-:Y:S05]  /*6fc0*/  @P6 VIADD R93, R93, 0x40 ;  /* 0x000000405d5d6836 */ /* 0x000fea0000000000 */
[----:B------:R-:W-:Y:S02]  /*6fd0*/  @P6 PRMT R92, R92, 0x654, R93 ;  /* 0x000006545c5c6816 */ /* 0x000fe4000000005d */
[----:B------:R-:W-:Y:S01]  /*6fe0*/  LEA R93, R90, UR36, 0x3 ;  /* 0x000000245a5d7c11 */ /* 0x000fe2000f8e18ff */
[C---:B-1----:R-:W-:Y:S01]  /*6ff0*/  FMUL R0, R32.reuse, R4 ;  /* 0x0000000420007220 */ /* 0x042fe20000400000 */
[C---:B------:R-:W-:Y:S01]  /*7000*/  FMUL R2, R32.reuse, R5 ;  /* 0x0000000520027220 */ /* 0x040fe20000400000 */
[C---:B------:R-:W-:Y:S01]  /*7010*/  FMUL R3, R32.reuse, R6 ;  /* 0x0000000620037220 */ /* 0x040fe20000400000 */
[----:B------:R-:W-:Y:S01]  /*7020*/  FMUL R7, R32, R7 ;  /* 0x0000000720077220 */ /* 0x000fe20000400000 */
[C---:B------:R-:W-:Y:S01]  /*7030*/  FFMA R36, R35.reuse, R20, R0 ;  /* 0x0000001423247223 */ /* 0x040fe20000000000 */
[----:B------:R-:W-:Y:S01]  /*7040*/  LOP3.LUT R20, R58, 0xffffe000, RZ, 0xc0, !PT ;  /* 0xffffe0003a147812 */ /* 0x000fe200078ec0ff */
[C---:B------:R-:W-:Y:S01]  /*7050*/  FFMA R37, R35.reuse, R21, R2 ;  /* 0x0000001523257223 */ /* 0x040fe20000000002 */
[----:B------:R-:W-:Y:S01]  /*7060*/  LOP3.LUT R21, R48, 0xffffe000, RZ, 0xc0, !PT ;  /* 0xffffe00030157812 */ /* 0x000fe200078ec0ff */
[----:B------:R-:W-:Y:S01]  /*7070*/  FMUL R4, R32, R8 ;  /* 0x0000000820047220 */ /* 0x000fe20000400000 */
[----:B------:R-:W-:Y:S01]  /*7080*/  F2FP.TF32.F32.PACK_B R36, R36 ;  /* 0x00000024ff24723e */ /* 0x000fe200024050ff */
[C---:B------:R-:W-:Y:S01]  /*7090*/  FFMA R38, R35.reuse, R20, R3 ;  /* 0x0000001423267223 */ /* 0x040fe20000000003 */
[----:B------:R-:W-:Y:S01]  /*70a0*/  LOP3.LUT R20, R54, 0xffffe000, RZ, 0xc0, !PT ;  /* 0xffffe00036147812 */ /* 0x000fe200078ec0ff */
[----:B------:R-:W-:Y:S01]  /*70b0*/  FFMA R39, R35, R40, R7 ;  /* 0x0000002823277223 */ /* 0x000fe20000000007 */
[----:B------:R-:W-:Y:S01]  /*70c0*/  LOP3.LUT R40, R55, 0xffffe000, RZ, 0xc0, !PT ;  /* 0xffffe00037287812 */ /* 0x000fe200078ec0ff */
[C---:B------:R-:W-:Y:S01]  /*70d0*/  FMUL R5, R32.reuse, R9 ;  /* 0x0000000920057220 */ /* 0x040fe20000400000 */
[----:B------:R-:W-:Y:S01]  /*70e0*/  F2FP.TF32.F32.PACK_B R37, R37 ;  /* 0x00000025ff25723e */ /* 0x000fe200024050ff */
[C---:B------:R-:W-:Y:S01]  /*70f0*/  FMUL R6, R32.reuse, R10 ;  /* 0x0000000a20067220 */ /* 0x040fe20000400000 */
[C---:B------:R-:W-:Y:S01]  /*7100*/  FMUL R11, R32.reuse, R11 ;  /* 0x0000000b200b7220 */ /* 0x040fe20000400000 */
[----:B------:R-:W-:Y:S01]  /*7110*/  F2FP.TF32.F32.PACK_B R38, R38 ;  /* 0x00000026ff26723e */ /* 0x000fe200024050ff */
[C---:B------:R-:W-:Y:S01]  /*7120*/  FFMA R4, R35.reuse, R41, R4 ;  /* 0x0000002923047223 */ /* 0x040fe20000000004 */
[----:B------:R-:W-:Y:S01]  /*7130*/  F2FP.TF32.F32.PACK_B R39, R39 ;  /* 0x00000027ff27723e */ /* 0x000fe200024050ff */
[C---:B------:R-:W-:Y:S01]  /*7140*/  FFMA R5, R35.reuse, R42, R5 ;  /* 0x0000002a23057223 */ /* 0x040fe20000000005 */
[C---:B------:R-:W-:Y:S01]  /*7150*/  FFMA R6, R35.reuse, R20, R6 ;  /* 0x0000001423067223 */ /* 0x040fe20000000006 */
[----:B------:R-:W-:Y:S01]  /*7160*/  FFMA R7, R35, R40, R11 ;  /* 0x0000002823077223 */ /* 0x000fe2000000000b */
[C---:B------:R-:W-:Y:S01]  /*7170*/  FMUL R8, R32.reuse, R12 ;  /* 0x0000000c20087220 */ /* 0x040fe20000400000 */
[----:B------:R1:W-:Y:S01]  /*7180*/  STS.128 [R81+0x2000], R36 ;  /* 0x0020002451007388 */ /* 0x0003e20000000c00 */
[----:B------:R-:W-:Y:S01]  /*7190*/  LOP3.LUT R42, R49, 0xffffe000, RZ, 0xc0, !PT ;  /* 0xffffe000312a7812 */ /* 0x000fe200078ec0ff */
        /* <DEDUP_REMOVED lines=34> */
[----:B------:R-:W-:Y:S02]  /*73c0*/  F2FP.TF32.F32.PACK_B R15, R15 ;  /* 0x0000000fff0f723e */ /* 0x000fe400024050ff */
[----:B------:R-:W-:Y:S03]  /*73d0*/  @P6 SHF.L.U32 R0, R78, 0x1f, RZ ;  /* 0x0000001f4e006819 */ /* 0x000fe600000006ff */
        /* <DEDUP_REMOVED lines=9> */
[----:B------:R-:W-:Y:S01]  /*7470*/  UIADD3 UR4, UP0, UPT, UR50, 0x680, URZ ;  /* 0x0000068032047890 */ /* 0x000fe2000ff1e0ff */
[----:B------:R-:W-:Y:S01]  /*7480*/  R2UR UR11, R69 ;  /* 0x00000000450b72ca */ /* 0x000fe200000e0000 */
[----:B------:R-:W-:Y:S02]  /*7490*/  UIADD3 UR9, UPT, UPT, UR41, 0x10, URZ ;  /* 0x0000001029097890 */ /* 0x000fe4000fffe0ff */
[----:B------:R-:W-:Y:S02]  /*74a0*/  UIADD3 UR8, UPT, UPT, UR36, 0x2200, URZ ;  /* 0x0000220024087890 */ /* 0x000fe4000fffe0ff */
[----:B------:R-:W-:Y:S01]  /*74b0*/  UIADD3.X UR5, UPT, UPT, URZ, UR51, URZ, UP0, !UPT ;  /* 0x00000033ff057290 */ /* 0x000fe200087fe4ff */
[----:B------:R-:W-:Y:S08]  /*74c0*/  UMOV UR10, UR42 ;  /* 0x0000002a000a7c82 */ /* 0x000ff00008000000 */
[----:B------:R2:W-:Y:S01]  /*74d0*/  UTMASTG.3D [UR8], [UR4] ;  /* 0x00000008040073b5 */ /* 0x0005e20008010000 */
[----:B------:R0:W-:Y:S01]  /*74e0*/  UTMACMDFLUSH ;  /* 0x00000000000079b7 */ /* 0x0001e20000000000 */
[----:B--2---:R-:W-:Y:S04]  /*74f0*/  DEPBAR.LE SB0, 0x1 ;  /* 0x000080400000791a */ /* 0x004fe80000000000 */
.L_x_110:
[----:B------:R-:W-:Y:S05]  /*7500*/  BSYNC.RECONVERGENT B0 ;  /* 0x0000000000007941 */ /* 0x000fea0003800200 */
.L_x_109:
[----:B------:R-:W-:Y:S01]  /*7510*/  BAR.SYNC.DEFER_BLOCKING 0x1, 0x80 ;  /* 0x0042000000007b1d */ /* 0x000fe20000010000 */
[----:B------:R-:W-:Y:S04]  /*7520*/  UIADD3 UR4, UPT, UPT, UR37, 0x1, URZ ;  /* 0x0000000125047890 */ /* 0x000fe8000fffe0ff */
[----:B------:R-:W-:Y:S04]  /*7530*/  UISETP.NE.AND UP0, UPT, UR4, 0x4, UPT ;  /* 0x000000040400788c */ /* 0x000fe8000bf05270 */
[----:B------:R-:W-:Y:S01]  /*7540*/  USEL UR38, UR4, URZ, UP0 ;  /* 0x000000ff04267287 */ /* 0x000fe20008000000 */
[----:B------:R2:W-:Y:S01]  /*7550*/  @P6 SYNCS.ARRIVE.TRANS64.RED.A1T0 RZ, [R92+URZ], RZ ;  /* 0x000000ff5cff69a7 */ /* 0x0005e200081004ff */
[----:B------:R-:W-:Y:S01]  /*7560*/  BSSY B1, `(.L_x_111) ;  /* 0x0000017000017945 */ /* 0x000fe20003800000 */
[----:B------:R-:W4:Y:S02]  /*7570*/  @P6 SYNCS.PHASECHK.TRANS64.TRYWAIT P0, [R93+URZ+0x20], R0 ;  /* 0x000020005d0065a7 */ /* 0x000f2400080011ff */
[----:B----4-:R-:W-:Y:S01]  /*7580*/  @P6 SEL R43, RZ, 0x1, !P0 ;  /* 0x00000001ff2b6807 */ /* 0x010fe20004000000 */
[----:B--2---:R-:W-:Y:S06]  /*7590*/  @!P6 BRA `(.L_x_112) ;  /* 0x00000000004ce947 */ /* 0x004fec0003800000 */
        /* <DEDUP_REMOVED lines=9> */
[----:B------:R-:W-:Y:S04]  /*7630*/  SHF.L.U32 R6, R78, 0x1f, RZ ;  /* 0x0000001f4e067819 */ /* 0x000fe800000006ff */
[----:B------:R-:W1:Y:S02]  /*7640*/  SYNCS.PHASECHK.TRANS64.TRYWAIT P0, [R93+URZ+0x20], R6 ;  /* 0x000020065d0075a7 */ /* 0x000e6400080011ff */
[----:B-1----:R-:W-:Y:S05]  /*7650*/  @!P0 BRA `(.L_x_115) ;  /* 0x0000001c00c08947 */ /* 0x002fea0003800000 */
.L_x_114:
[----:B------:R-:W-:Y:S05]  /*7660*/  BSYNC B0 ;  /* 0x0000000000007941 */ /* 0x000fea0003800000 */
.L_x_113:
[----:B------:R-:W-:Y:S02]  /*7670*/  ISETP.NE.AND P0, PT, R91, RZ, PT ;  /* 0x000000ff5b00720c */ /* 0x000fe40003f05270 */
[----:B------:R-:W-:Y:S11]  /*7680*/  IADD3 R90, PT, PT, R90, 0x1, RZ ;  /* 0x000000015a5a7810 */ /* 0x000ff60007ffe0ff */
[----:B------:R2:W4:Y:S04]  /*7690*/  @P0 LDS.128 R56, [R4] ;  /* 0x0000000004380984 */ /* 0x0005280000000c00 */
[----:B------:R2:W1:Y:S04]  /*76a0*/  @P0 LDS.128 R52, [R3+0x10] ;  /* 0x0000100003340984 */ /* 0x0004680000000c00 */
[----:B------:R2:W1:Y:S04]  /*76b0*/  @P0 LDS.128 R48, [R2+0x20] ;  /* 0x0000200002300984 */ /* 0x0004680000000c00 */
[----:B------:R2:W1:Y:S02]  /*76c0*/  @P0 LDS.128 R44, [R0+0x30] ;  /* 0x00003000002c0984 */ /* 0x0004640000000c00 */
.L_x_112:
[----:B------:R-:W-:Y:S05]  /*76d0*/  BSYNC B1 ;  /* 0x0000000000017941 */ /* 0x000fea0003800000 */
.L_x_111:
[----:B--2---:R-:W-:Y:S05]  /*76e0*/  VIADD R0, R34, 0x20 ;  /* 0x0000002022007836 */ /* 0x004fea0000000000 */
[----:B------:R-:W-:Y:S04]  /*76f0*/  SHF.R.U32.HI R0, RZ, 0x15, R0 ;  /* 0x00000015ff007819 */ /* 0x000fe80000011600 */
[----:B------:R-:W-:Y:S11]  /*7700*/  LOP3.LUT P0, RZ, R0, 0x3, R73, 0x48, !PT ;  /* 0x0000000300ff7812 */ /* 0x000ff60007804849 */
[----:B------:R-:W-:Y:S02]  /*7710*/  @!UPT UIADD3 URZ, UPT, UPT, URZ, URZ, URZ ;  /* 0x000000fffffff290 */ /* 0x000fe4000fffe0ff */
[----:B------:R-:W-:Y:S05]  /*7720*/  @!P0 BRA `(.L_x_116) ;  /* 0x0000000000408947 */ /* 0x000fea0003800000 */
[----:B------:R-:W2:Y:S01]  /*7730*/  LDCU.64 UR8, c[0x4][0x70] ;  /* 0x01000e00ff0877ac */ /* 0x000ea20008000a00 */
[----:B------:R-:W-:Y:S01]  /*7740*/  MOV R3, 0x0 ;  /* 0x0000000000037802 */ /* 0x000fe20000000f00 */
[----:B-1----:R-:W-:Y:S02]  /*7750*/  HFMA2 R12, -RZ, RZ, 0, 5.9604644775390625e-08 ;  /* 0x00000001ff0c7431 */ /* 0x002fe400000001ff */
[----:B------:R-:W-:Y:S02]  /*7760*/  IMAD.MOV.U32 R8, RZ, RZ, 0x192 ;  /* 0x00000192ff087424 */ /* 0x000fe400078e00ff */
[----:B------:R-:W-:Y:S01]  /*7770*/  IMAD.MOV.U32 R13, RZ, RZ, RZ ;  /* 0x000000ffff0d7224 */ /* 0x000fe200078e00ff */
[----:B------:R-:W1:Y:S01]  /*7780*/  LDCU.64 UR6, c[0x4][0x78] ;  /* 0x01000f00ff0677ac */ /* 0x000e620008000a00 */
[----:B------:R-:W3:Y:S01]  /*7790*/  LDC.64 R2, c[0x4][R3] ;  /* 0x0100000003027b82 */ /* 0x000ee20000000a00 */
[----:B------:R-:W5:Y:S01]  /*77a0*/  LDCU.64 UR4, c[0x4][0x10] ;  /* 0x01000200ff0477ac */ /* 0x000f620008000a00 */
[----:B--2---:R-:W-:Y:S01]  /*77b0*/  MOV R5, UR9 ;  /* 0x0000000900057c02 */ /* 0x004fe20008000f00 */
[----:B------:R-:W-:Y:S01]  /*77c0*/  IMAD.U32 R4, RZ, RZ, UR8 ;  /* 0x00000008ff047e24 */ /* 0x000fe2000f8e00ff */
[----:B-1----:R-:W-:Y:S01]  /*77d0*/  MOV R7, UR7 ;  /* 0x0000000700077c02 */ /* 0x002fe20008000f00 */
[----:B------:R-:W-:Y:S01]  /*77e0*/  IMAD.U32 R6, RZ, RZ, UR6 ;  /* 0x00000006ff067e24 */ /* 0x000fe2000f8e00ff */
[----:B-----5:R-:W-:Y:S01]  /*77f0*/  MOV R11, UR5 ;  /* 0x00000005000b7c02 */ /* 0x020fe20008000f00 */
[----:B------:R-:W-:Y:S02]  /*7800*/  IMAD.U32 R10, RZ, RZ, UR4 ;  /* 0x00000004ff0a7e24 */ /* 0x000fe4000f8e00ff */
[----:B------:R-:W-:Y:S07]  /*7810*/  LEPC R20, `(.L_x_116) ;  /* 0x000000001014794e */ /* 0x000fee0000000000 */
[----:B---34-:R-:W-:Y:S05]  /*7820*/  CALL.ABS.NOINC R2 ;  /* 0x0000000002007343 */ /* 0x018fea0003c00000 */
.L_x_116:
[----:B----4-:R-:W-:Y:S01]  /*7830*/  LOP3.LUT R20, R56, 0xffffe000, RZ, 0xc0, !PT ;  /* 0xffffe00038147812 */ /* 0x010fe200078ec0ff */
[----:B------:R-:W-:Y:S05]  /*7840*/  WARPSYNC.ALL ;  /* 0x0000000000007948 */ /* 0x000fea0003800000 */
[----:B------:R-:W-:Y:S01]  /*7850*/  R2UR UR4, R34 ;  /* 0x00000000220472ca */ /* 0x000fe200000e0000 */
[----:B-1----:R-:W-:Y:S01]  /*7860*/  IMAD.U32 R93, RZ, RZ, UR38 ;  /* 0x00000026ff5d7e24 */ /* 0x002fe2000f8e00ff */
        /* <DEDUP_REMOVED lines=8> */
[----:B------:R-:W1:Y:S10]  /*78f0*/  LDTM.x16 R4, tmem[UR4+0x20] ;  /* 0x00002004000479ee */ /* 0x000e740008240000 */
        /* <DEDUP_REMOVED lines=85> */
.L_x_118:
[----:B------:R-:W-:Y:S05]  /*7e50*/  BSYNC.RECONVERGENT B0 ;  /* 0x0000000000007941 */ /* 0x000fea0003800200 */
.L_x_117:
        /* <DEDUP_REMOVED lines=13> */
[C---:B------:R-:W-:Y:S01]  /*7f30*/  @P1 IMAD R3, R90.reuse, 0x2000, R81 ;  /* 0x000020005a031824 */ /* 0x040fe200078e0251 */
[C---:B------:R-:W-:Y:S01]  /*7f40*/  @P1 LEA R0, R90.reuse, R79, 0xd ;  /* 0x0000004f5a001211 */ /* 0x040fe200078e68ff */
[C---:B------:R-:W-:Y:S02]  /*7f50*/  @P1 IMAD R2, R90.reuse, 0x2000, R80 ;  /* 0x000020005a021824 */ /* 0x040fe400078e0250 */
[----:B------:R-:W-:Y:S01]  /*7f60*/  @P1 IMAD R90, R90, 0x2000, R87 ;  /* 0x000020005a5a1824 */ /* 0x000fe200078e0257 */
[----:B------:R-:W-:Y:S06]  /*7f70*/  @P0 BRA `(.L_x_122) ;  /* 0x00000000000c0947 */ /* 0x000fec0003800000 */
[----:B-1----:R-:W-:Y:S04]  /*7f80*/  SHF.L.U32 R4, R78, 0x1f, RZ ;  /* 0x0000001f4e047819 */ /* 0x002fe800000006ff */
[----:B------:R-:W1:Y:S02]  /*7f90*/  SYNCS.PHASECHK.TRANS64.TRYWAIT P0, [R93+URZ+0x20], R4 ;  /* 0x000020045d0075a7 */ /* 0x000e6400080011ff */
[----:B-1----:R-:W-:Y:S05]  /*7fa0*/  @!P0 BRA `(.L_x_123) ;  /* 0x0000001400808947 */ /* 0x002fea0003800000 */
.L_x_122:
[----:B------:R-:W-:Y:S05]  /*7fb0*/  BSYNC B0 ;  /* 0x0000000000007941 */ /* 0x000fea0003800000 */
.L_x_121:
[----:B------:R-:W-:Y:S11]  /*7fc0*/  ISETP.NE.AND P0, PT, R91, RZ, PT ;  /* 0x000000ff5b00720c */ /* 0x000ff60003f05270 */
[----:B------:R-:W-:Y:S02]  /*7fd0*/  @!UPT UIADD3 URZ, UPT, UPT, URZ, URZ, URZ ;  /* 0x000000fffffff290 */ /* 0x000fe4000fffe0ff */
[----:B------:R2:W4:Y:S04]  /*7fe0*/  @P0 LDS.128 R56, [R3] ;  /* 0x0000000003380984 */ /* 0x0005280000000c00 */
[----:B------:R2:W1:Y:S04]  /*7ff0*/  @P0 LDS.128 R52, [R2+0x10] ;  /* 0x0000100002340984 */ /* 0x0004680000000c00 */
[----:B------:R2:W1:Y:S04]  /*8000*/  @P0 LDS.128 R48, [R0+0x20] ;  /* 0x0000200000300984 */ /* 0x0004680000000c00 */
[----:B------:R2:W1:Y:S02]  /*8010*/  @P0 LDS.128 R44, [R90+0x30] ;  /* 0x000030005a2c0984 */ /* 0x0004640000000c00 */
.L_x_120:
[----:B------:R-:W-:Y:S05]  /*8020*/  BSYNC B1 ;  /* 0x0000000000017941 */ /* 0x000fea0003800000 */
.L_x_119:
        /* <DEDUP_REMOVED lines=21> */
.L_x_124:
[----:B------:R-:W-:Y:S01]  /*8180*/  ISETP.NE.AND P0, PT, R83, RZ, PT ;  /* 0x000000ff5300720c */ /* 0x000fe20003f05270 */
[----:B------:R-:W-:Y:S05]  /*8190*/  WARPSYNC.ALL ;  /* 0x0000000000007948 */ /* 0x000fea0003800000 */
[----:B------:R-:W-:Y:S01]  /*81a0*/  R2UR UR4, R34 ;  /* 0x00000000220472ca */ /* 0x000fe200000e0000 */
[----:B------:R-:W-:Y:S01]  /*81b0*/  BSSY.RECONVERGENT B0, `(.L_x_125) ;  /* 0x000005c000007945 */ /* 0x000fe20003800200 */
[----:B----4-:R-:W-:Y:S02]  /*81c0*/  LOP3.LUT R0, R56, 0xffffe000, RZ, 0xc0, !PT ;  /* 0xffffe00038007812 */ /* 0x010fe400078ec0ff */
[----:B------:R-:W-:Y:S02]  /*81d0*/  LOP3.LUT R2, R57, 0xffffe000, RZ, 0xc0, !PT ;  /* 0xffffe00039027812 */ /* 0x000fe400078ec0ff */
[----:B------:R-:W-:Y:S02]  /*81e0*/  LOP3.LUT R3, R58, 0xffffe000, RZ, 0xc0, !PT ;  /* 0xffffe0003a037812 */ /* 0x000fe400078ec0ff */
[----:B------:R-:W-:Y:S02]  /*81f0*/  LOP3.LUT R20, R59, 0xffffe000, RZ, 0xc0, !PT ;  /* 0xffffe0003b147812 */ /* 0x000fe400078ec0ff */
[----:B-1----:R-:W-:Y:S02]  /*8200*/  LOP3.LUT R21, R52, 0xffffe000, RZ, 0xc0, !PT ;  /* 0xffffe00034157812 */ /* 0x002fe400078ec0ff */
[----:B------:R-:W-:Y:S01]  /*8210*/  LOP3.LUT R36, R53, 0xffffe000, RZ, 0xc0, !PT ;  /* 0xffffe00035247812 */ /* 0x000fe200078ec0ff */
[----:B------:R-:W1:Y:S01]  /*8220*/  LDTM.x16 R4, tmem[UR4+0x30] ;  /* 0x00003004000479ee */ /* 0x000e620008240000 */
[----:B------:R-:W-:Y:S01]  /*8230*/  R2UR UR4, R89 ;  /* 0x00000000590472ca */ /* 0x000fe200000e0000 */
[----:B------:R-:W-:Y:S01]  /*8240*/  NOP ;  /* 0x0000000000007918 */ /* 0x000fe20000000000 */
[----:B------:R-:W-:Y:S02]  /*8250*/  LOP3.LUT R37, R54, 0xffffe000, RZ, 0xc0, !PT ;  /* 0xffffe00036257812 */ /* 0x000fe400078ec0ff */
[----:B------:R-:W-:Y:S02]  /*8260*/  LOP3.LUT R38, R55, 0xffffe000, RZ, 0xc0, !PT ;  /* 0xffffe00037267812 */ /* 0x000fe400078ec0ff */
[----:B------:R-:W-:Y:S02]  /*8270*/  LOP3.LUT R39, R48, 0xffffe000, RZ, 0xc0, !PT ;  /* 0xffffe00030277812 */ /* 0x000fe400078ec0ff */
[----:B------:R-:W-:Y:S02]  /*8280*/  LOP3.LUT R40, R49, 0xffffe000, RZ, 0xc0, !PT ;  /* 0xffffe00031287812 */ /* 0x000fe400078ec0ff */
[----:B------:R-:W-:Y:S02]  /*8290*/  LOP3.LUT R41, R50, 0xffffe000, RZ, 0xc0, !PT ;  /* 0xffffe00032297812 */ /* 0x000fe400078ec0ff */
[----:B------:R-:W-:Y:S01]  /*82a0*/  LOP3.LUT R42, R51, 0xffffe000, RZ, 0xc0, !PT ;  /* 0xffffe000332a7812 */ /* 0x000fe200078ec0ff */
[----:B------:R-:W-:Y:S01]  /*82b0*/  UIADD3 UR4, UPT, UPT, UR4, 0xb0, URZ ;  /* 0x000000b004047890 */ /* 0x000fe2000fffe0ff */
[----:B------:R-:W-:Y:S02]  /*82c0*/  LOP3.LUT R43, R44, 0xffffe000, RZ, 0xc0, !PT ;  /* 0xffffe0002c2b7812 */ /* 0x000fe400078ec0ff */
[----:B------:R-:W-:Y:S01]  /*82d0*/  LOP3.LUT R44, R45, 0xffffe000, RZ, 0xc0, !PT ;  /* 0xffffe0002d2c7812 */ /* 0x000fe200078ec0ff */
[----:B------:R-:W-:Y:S01]  /*82e0*/  UPRMT UR4, UR45, 0x654, UR4 ;  /* 0x000006542d047896 */ /* 0x000fe20008000004 */
[----:B------:R-:W-:Y:S02]  /*82f0*/  LOP3.LUT R45, R46, 0xffffe000, RZ, 0xc0, !PT ;  /* 0xffffe0002e2d7812 */ /* 0x000fe400078ec0ff */
[----:B------:R-:W-:Y:S01]  /*8300*/  LOP3.LUT R46, R47, 0xffffe000, RZ, 0xc0, !PT ;  /* 0xffffe0002f2e7812 */ /* 0x000fe200078ec0ff */
[C---:B-1----:R-:W-:Y:S01]  /*8310*/  FMUL R4, R32.reuse, R4 ;  /* 0x0000000420047220 */ /* 0x042fe20000400000 */
[C---:B------:R-:W-:Y:S01]  /*8320*/  FMUL R5, R32.reuse, R5 ;  /* 0x0000000520057220 */ /* 0x040fe20000400000 */
[C---:B------:R-:W-:Y:S01]  /*8330*/  FMUL R6, R32.reuse, R6 ;  /* 0x0000000620067220 */ /* 0x040fe20000400000 */
[C---:B------:R-:W-:Y:S01]  /*8340*/  FMUL R7, R32.reuse, R7 ;  /* 0x0000000720077220 */ /* 0x040fe20000400000 */
[C---:B------:R-:W-:Y:S01]  /*8350*/  FFMA R4, R35.reuse, R0, R4 ;  /* 0x0000000023047223 */ /* 0x040fe20000000004 */
[C---:B------:R-:W-:Y:S01]  /*8360*/  FFMA R5, R35.reuse, R2, R5 ;  /* 0x0000000223057223 */ /* 0x040fe20000000005 */
[C---:B------:R-:W-:Y:S01]  /*8370*/  FFMA R6, R35.reuse, R3, R6 ;  /* 0x0000000323067223 */ /* 0x040fe20000000006 */
[C---:B------:R-:W-:Y:S01]  /*8380*/  FFMA R7, R35.reuse, R20, R7 ;  /* 0x0000001423077223 */ /* 0x040fe20000000007 */
[C---:B------:R-:W-:Y:S01]  /*8390*/  FMUL R8, R32.reuse, R8 ;  /* 0x0000000820087220 */ /* 0x040fe20000400000 */
[C---:B------:R-:W-:Y:S01]  /*83a0*/  FMUL R9, R32.reuse, R9 ;  /* 0x0000000920097220 */ /* 0x040fe20000400000 */
[C---:B------:R-:W-:Y:S01]  /*83b0*/  FMUL R10, R32.reuse, R10 ;  /* 0x0000000a200a7220 */ /* 0x040fe20000400000 */
[C---:B------:R-:W-:Y:S01]  /*83c0*/  FMUL R11, R32.reuse, R11 ;  /* 0x0000000b200b7220 */ /* 0x040fe20000400000 */
[----:B------:R-:W-:Y:S01]  /*83d0*/  F2FP.TF32.F32.PACK_B R4, R4 ;  /* 0x00000004ff04723e */ /* 0x000fe200024050ff */
[C---:B------:R-:W-:Y:S01]  /*83e0*/  FFMA R8, R35.reuse, R21, R8 ;  /* 0x0000001523087223 */ /* 0x040fe20000000008 */
[----:B------:R-:W-:Y:S01]  /*83f0*/  F2FP.TF32.F32.PACK_B R5, R5 ;  /* 0x00000005ff05723e */ /* 0x000fe200024050ff */
[C---:B------:R-:W-:Y:S01]  /*8400*/  FFMA R9, R35.reuse, R36, R9 ;  /* 0x0000002423097223 */ /* 0x040fe20000000009 */
[----:B------:R-:W-:Y:S01]  /*8410*/  F2FP.TF32.F32.PACK_B R6, R6 ;  /* 0x00000006ff06723e */ /* 0x000fe200024050ff */
[C---:B------:R-:W-:Y:S01]  /*8420*/  FFMA R10, R35.reuse, R37, R10 ;  /* 0x00000025230a7223 */ /* 0x040fe2000000000a */
[----:B------:R-:W-:Y:S01]  /*8430*/  F2FP.TF32.F32.PACK_B R7, R7 ;  /* 0x00000007ff07723e */ /* 0x000fe200024050ff */
[C---:B------:R-:W-:Y:S01]  /*8440*/  FFMA R11, R35.reuse, R38, R11 ;  /* 0x00000026230b7223 */ /* 0x040fe2000000000b */
[C---:B------:R-:W-:Y:S01]  /*8450*/  FMUL R12, R32.reuse, R12 ;  /* 0x0000000c200c7220 */ /* 0x040fe20000400000 */
[----:B------:R-:W-:Y:S01]  /*8460*/  SYNCS.ARRIVE.TRANS64.RED.A1T0 RZ, [UR4], RZ ;  /* 0x000000ffffff79a7 */ /* 0x000fe20008100404 */
[----:B------:R-:W-:Y:S01]  /*8470*/  F2FP.TF32.F32.PACK_B R8, R8 ;  /* 0x00000008ff08723e */ /* 0x000fe200024050ff */
[----:B------:R1:W-:Y:S01]  /*8480*/  STS.128 [R81+0x6000], R4 ;  /* 0x0060000451007388 */ /* 0x0003e20000000c00 */
        /* <DEDUP_REMOVED lines=9> */
[C---:B------:R-:W-:Y:S01]  /*8520*/  FFMA R15, R35.reuse, R42, R15 ;  /* 0x0000002a230f7223 */ /* 0x040fe2000000000f */
[C---:B------:R-:W-:Y:S01]  /*8530*/  FMUL R16, R32.reuse, R16 ;  /* 0x0000001020107220 */ /* 0x040fe20000400000 */
[----:B------:R-:W-:Y:S01]  /*8540*/  F2FP.TF32.F32.PACK_B R12, R12 ;  /* 0x0000000cff0c723e */ /* 0x000fe200024050ff */
[----:B------:R1:W-:Y:S01]  /*8550*/  STS.128 [R80+0x6010], R8 ;  /* 0x0060100850007388 */ /* 0x0003e20000000c00 */
[C---:B------:R-:W-:Y:S01]  /*8560*/  FMUL R17, R32.reuse, R17 ;  /* 0x0000001120117220 */ /* 0x040fe20000400000 */
[C---:B------:R-:W-:Y:S01]  /*8570*/  FMUL R18, R32.reuse, R18 ;  /* 0x0000001220127220 */ /* 0x040fe20000400000 */
[----:B------:R-:W-:Y:S01]  /*8580*/  FMUL R19, R32, R19 ;  /* 0x0000001320137220 */ /* 0x000fe20000400000 */
[----:B------:R-:W-:Y:S01]  /*8590*/  F2FP.TF32.F32.PACK_B R13, R13 ;  /* 0x0000000dff0d723e */ /* 0x000fe200024050ff */
[C---:B------:R-:W-:Y:S01]  /*85a0*/  FFMA R16, R35.reuse, R43, R16 ;  /* 0x0000002b23107223 */ /* 0x040fe20000000010 */
[----:B------:R-:W-:Y:S01]  /*85b0*/  F2FP.TF32.F32.PACK_B R14, R14 ;  /* 0x0000000eff0e723e */ /* 0x000fe200024050ff */
[C---:B------:R-:W-:Y:S01]  /*85c0*/  FFMA R17, R35.reuse, R44, R17 ;  /* 0x0000002c23117223 */ /* 0x040fe20000000011 */
[----:B------:R-:W-:Y:S01]  /*85d0*/  F2FP.TF32.F32.PACK_B R15, R15 ;  /* 0x0000000fff0f723e */ /* 0x000fe200024050ff */
[C---:B------:R-:W-:Y:S01]  /*85e0*/  FFMA R18, R35.reuse, R45, R18 ;  /* 0x0000002d23127223 */ /* 0x040fe20000000012 */
[----:B------:R-:W-:Y:S01]  /*85f0*/  FFMA R19, R35, R46, R19 ;  /* 0x0000002e23137223 */ /* 0x000fe20000000013 */
[----:B------:R-:W-:Y:S02]  /*8600*/  F2FP.TF32.F32.PACK_B R16, R16 ;  /* 0x00000010ff10723e */ /* 0x000fe400024050ff */
[----:B------:R1:W-:Y:S01]  /*8610*/  STS.128 [R79+0x6020], R12 ;  /* 0x0060200c4f007388 */ /* 0x0003e20000000c00 */
[----:B------:R-:W-:Y:S02]  /*8620*/  F2FP.TF32.F32.PACK_B R17, R17 ;  /* 0x00000011ff11723e */ /* 0x000fe400024050ff */
        /* <DEDUP_REMOVED lines=20> */
.L_x_126:
[----:B------:R-:W-:Y:S05]  /*8770*/  BSYNC.RECONVERGENT B0 ;  /* 0x0000000000007941 */ /* 0x000fea0003800200 */
.L_x_125:
[----:B------:R-:W-:Y:S01]  /*8780*/  BAR.SYNC.DEFER_BLOCKING 0x1, 0x80 ;  /* 0x0042000000007b1d */ /* 0x000fe20000010000 */
[----:B------:R-:W-:Y:S01]  /*8790*/  UISETP.NE.AND UP0, UPT, UR39, -0x4, UPT ;  /* 0xfffffffc2700788c */ /* 0x000fe2000bf05270 */
[----:B------:R-:W-:Y:S08]  /*87a0*/  IADD3 R0, PT, PT, R30, 0x1, RZ ;  /* 0x000000011e007810 */ /* 0x000ff00007ffe0ff */
[----:B------:R-:W-:Y:S05]  /*87b0*/  BRA.U !UP0, `(.L_x_127) ;  /* 0x0000000108287547 */ /* 0x000fea000b800000 */
[----:B------:R-:W-:Y:S01]  /*87c0*/  ISETP.NE.AND P0, PT, R88, RZ, PT ;  /* 0x000000ff5800720c */ /* 0x000fe20003f05270 */
[----:B------:R-:W-:Y:S01]  /*87d0*/  IMAD.U32 R3, RZ, RZ, UR37 ;  /* 0x00000025ff037e24 */ /* 0x000fe2000f8e00ff */
[----:B------:R-:W-:Y:S01]  /*87e0*/  UIADD3 UR4, UPT, UPT, UR37, 0x1, URZ ;  /* 0x0000000125047890 */ /* 0x000fe2000fffe0ff */
[----:B------:R-:W-:Y:S03]  /*87f0*/  IMAD.U32 R2, RZ, RZ, UR45 ;  /* 0x0000002dff027e24 */ /* 0x000fe6000f8e00ff */
[----:B------:R-:W-:Y:S04]  /*8800*/  UISETP.NE.AND UP0, UPT, UR4, 0x4, UPT ;  /* 0x000000040400788c */ /* 0x000fe8000bf05270 */
[----:B------:R-:W-:Y:S03]  /*8810*/  USEL UR37, UR4, URZ, UP0 ;  /* 0x000000ff04257287 */ /* 0x000fe60008000000 */
[----:B------:R-:W-:Y:S05]  /*8820*/  @P0 LEA R3, R3, UR36, 0x3 ;  /* 0x0000002403030c11 */ /* 0x000fea000f8e18ff */
[----:B------:R-:W-:Y:S05]  /*8830*/  @P0 VIADD R3, R3, 0x40 ;  /* 0x0000004003030836 */ /* 0x000fea0000000000 */
[----:B------:R-:W-:Y:S04]  /*8840*/  @P0 PRMT R2, R2, 0x654, R3 ;  /* 0x0000065402020816 */ /* 0x000fe80000000003 */
[----:B------:R2:W-:Y:S03]  /*8850*/  @P0 SYNCS.ARRIVE.TRANS64.RED.A1T0 RZ, [R2+URZ], RZ ;  /* 0x000000ff02ff09a7 */ /* 0x0005e600081004ff */
.L_x_127:
[----:B------:R-:W-:Y:S01]  /*8860*/  ISETP.NE.AND P2, PT, R84, RZ, PT ;  /* 0x000000ff5400720c */ /* 0x000fe20003f45270 */
[----:B------:R-:W-:Y:S01]  /*8870*/  UIADD3 UR39, UPT, UPT, UR39, 0x4, URZ ;  /* 0x0000000427277890 */ /* 0x000fe2000fffe0ff */
[----:B------:R-:W-:Y:S01]  /*8880*/  ISETP.NE.AND P0, PT, R86, 0x2, PT ;  /* 0x000000025600780c */ /* 0x000fe20003f05270 */
[----:B------:R-:W-:Y:S01]  /*8890*/  IMAD.IADD R20, R29, 0x1, R66 ;  /* 0x000000011d147824 */ /* 0x000fe200078e0242 */
[----:B------:R-:W-:Y:S01]  /*88a0*/  ISETP.NE.AND P1, PT, R0, 0x4, PT ;  /* 0x000000040000780c */ /* 0x000fe20003f25270 */
[----:B------:R-:W-:Y:S01]  /*88b0*/  IMAD.IADD R21, R31, 0x1, R68 ;  /* 0x000000011f157824 */ /* 0x000fe200078e0244 */
[----:B------:R-:W-:Y:S02]  /*88c0*/  SEL R3, RZ, 0x1, P0 ;  /* 0x00000001ff037807 */ /* 0x000fe40000000000 */
[----:B--2---:R-:W-:Y:S02]  /*88d0*/  SEL R2, RZ, 0x1, P1 ;  /* 0x00000001ff027807 */ /* 0x004fe40000800000 */
[----:B------:R-:W-:Y:S02]  /*88e0*/  LOP3.LUT R76, R76, R3, RZ, 0x3c, !PT ;  /* 0x000000034c4c7212 */ /* 0x000fe400078e3cff */
[----:B------:R-:W-:Y:S02]  /*88f0*/  LOP3.LUT R77, R77, R2, RZ, 0x3c, !PT ;  /* 0x000000024d4d7212 */ /* 0x000fe400078e3cff */
[----:B------:R-:W-:Y:S02]  /*8900*/  @P2 R2UR UR4, R75 ;  /* 0x000000004b0422ca */ /* 0x000fe400000e0000 */
[----:B------:R-:W-:Y:S02]  /*8910*/  SEL R86, R86, RZ, P0 ;  /* 0x000000ff56567207 */ /* 0x000fe40000000000 */
[----:B------:R-:W-:Y:S09]  /*8920*/  SEL R30, R0, RZ, P1 ;  /* 0x000000ff001e7207 */ /* 0x000ff20000800000 */
[----:B------:R-:W-:Y:S01]  /*8930*/  IMAD.U32 R69, RZ, RZ, UR4 ;  /* 0x00000004ff457e24 */ /* 0x000fe2000f8e00ff */
[----:B------:R-:W-:Y:S06]  /*8940*/  @P2 BRA `(.L_x_128) ;  /* 0xffffffcc00442947 */ /* 0x000fec000383ffff */
[----:B------:R-:W-:-:S09]  /*8950*/  UISETP.NE.AND UP0, UPT, UR44, URZ, UPT ;  /* 0x000000ff2c00728c */ /* 0x000fd2000bf05270 */
[----:B------:R-:W-:Y:S05]  /*8960*/  BRA.U !UP0, `(.L_x_129) ;  /* 0x0000000108487547 */ /* 0x000fea000b800000 */
[----:B------:R-:W2:Y:S02]  /*8970*/  LDCU.64 UR4, c[0x0][0x890] ;  /* 0x00011200ff0477ac */ /* 0x000ea40008000a00 */
[----:B--2---:R-:W-:-:S04]  /*8980*/  UISETP.NE.U32.AND UP0, UPT, UR4, URZ, UPT ;  /* 0x000000ff0400728c */ /* 0x004fc8000bf05070 */
[----:B------:R-:W-:-:S09]  /*8990*/  UISETP.NE.AND.EX UP0, UPT, UR5, URZ, UPT, UP0 ;  /* 0x000000ff0500728c */ /* 0x000fd2000bf05300 */
[----:B------:R-:W-:Y:S05]  /*89a0*/  BRA.U UP0, `(.L_x_130) ;  /* 0x00000001000c7547 */ /* 0x000fea000b800000 */
[----:B------:R-:W-:-:S13]  /*89b0*/  FSETP.NEU.AND P0, PT, R35, RZ, PT ;  /* 0x000000ff2300720b */ /* 0x000fda0003f0d000 */
[----:B------:R-:W-:Y:S05]  /*89c0*/  @!P0 EXIT ;  /* 0x000000000000894d */ /* 0x000fea0003800000 */
[----:B------:R-:W-:Y:S05]  /*89d0*/  BRA `(.L_x_129) ;  /* 0x00000000002c7947 */ /* 0x000fea0003800000 */
.L_x_130:
[----:B------:R-:W-:Y:S01]  /*89e0*/  ISETP.NE.AND P0, PT, R85, RZ, PT ;  /* 0x000000ff5500720c */ /* 0x000fe20003f05270 */
[----:B------:R-:W-:-:S12]  /*89f0*/  BSSY.RECONVERGENT B0, `(.L_x_129) ;  /* 0x0000009000007945 */ /* 0x000fd80003800200 */
[----:B------:R-:W-:Y:S05]  /*8a00*/  @P0 BRA `(.L_x_131) ;  /* 0x0000000000140947 */ /* 0x000fea0003800000 */
[----:B------:R-:W2:Y:S02]  /*8a10*/  LDCU.64 UR4, c[0x0][0x888] ;  /* 0x00011100ff0477ac */ /* 0x000ea40008000a00 */
[----:B--2---:R-:W-:-:S04]  /*8a20*/  ISETP.NE.U32.AND P0, PT, RZ, UR4, PT ;  /* 0x00000004ff007c0c */ /* 0x004fc8000bf05070 */
[----:B------:R-:W-:-:S13]  /*8a30*/  ISETP.NE.AND.EX P0, PT, RZ, UR5, PT, P0 ;  /* 0x00000005ff007c0c */ /* 0x000fda000bf05300 */
[----:B------:R-:W-:Y:S05]  /*8a40*/  @!P0 EXIT ;  /* 0x000000000000894d */ /* 0x000fea0003800000 */
[----:B------:R-:W-:Y:S05]  /*8a50*/  BRA `(.L_x_132) ;  /* 0x0000000000087947 */ /* 0x000fea0003800000 */
.L_x_131:
[----:B------:R-:W-:-:S13]  /*8a60*/  FSETP.NEU.AND P0, PT, R35, RZ, PT ;  /* 0x000000ff2300720b */ /* 0x000fda0003f0d000 */
[----:B------:R-:W-:Y:S05]  /*8a70*/  @!P0 EXIT ;  /* 0x000000000000894d */ /* 0x000fea0003800000 */
.L_x_132:
[----:B------:R-:W-:Y:S05]  /*8a80*/  BSYNC.RECONVERGENT B0 ;  /* 0x0000000000007941 */ /* 0x000fea0003800200 */
.L_x_129:
[----:B------:R-:W-:Y:S01]  /*8a90*/  ULEA UR4, UR37, UR36, 0x3 ;  /* 0x0000002425047291 */ /* 0x000fe2000f8e18ff */
[----:B------:R-:W-:-:S04]  /*8aa0*/  DEPBAR.LE SB0, 0x0 ;  /* 0x000080000000791a */ /* 0x000fc80000000000 */
[----:B------:R-:W-:-:S04]  /*8ab0*/  UIADD3 UR4, UPT, UPT, UR4, 0x40, URZ ;  /* 0x0000004004047890 */ /* 0x000fc8000fffe0ff */
[----:B------:R-:W-:-:S09]  /*8ac0*/  UPRMT UR4, UR45, 0x654, UR4 ;  /* 0x000006542d047896 */ /* 0x000fd20008000004 */
[----:B------:R-:W-:Y:S01]  /*8ad0*/  SYNCS.ARRIVE.TRANS64.RED.A1T0 RZ, [UR4], RZ ;  /* 0x000000ffffff79a7 */ /* 0x000fe20008100404 */
[----:B------:R-:W-:Y:S05]  /*8ae0*/  EXIT ;  /* 0x000000000000794d */ /* 0x000fea0003800000 */
.L_x_19:
[----:B--2---:R2:W1:Y:S02]  /*8af0*/  SYNCS.PHASECHK.TRANS64.TRYWAIT P0, [R3+URZ+0xe0], R2 ;  /* 0x0000e002030075a7 */ /* 0x00446400080011ff */
[----:B-1----:R-:W-:Y:S05]  /*8b00*/  @!P0 NANOSLEEP.SYNCS 0x989680 ;  /* 0x009896800000895d */ /* 0x002fea0003900000 */
[----:B------:R-:W1:Y:S02]  /*8b10*/  @!P0 SYNCS.PHASECHK.TRANS64 P0, [R3+URZ+0xe0], R2 ;  /* 0x0000e002030085a7 */ /* 0x000e6400080010ff */
[----:B-1----:R-:W-:Y:S05]  /*8b20*/  @!P0 BRA `(.L_x_19) ;  /* 0xfffffffc00f08947 */ /* 0x002fea000383ffff */
[----:B------:R-:W-:Y:S05]  /*8b30*/  BRA `(.L_x_133) ;  /* 0xffffff8800a07947 */ /* 0x000fea000383ffff */
.L_x_22:
[----:B------:R-:W-:-:S13]  /*8b40*/  R2UR UR4, R4 ;  /* 0x00000000040472ca */ /* 0x000fda00000e0000 */
[----:B-1----:R-:W-:-:S07]  /*8b50*/  MOV R2, UR4 ;  /* 0x0000000400027c02 */ /* 0x002fce0008000f00 */
.L_x_134:
[----:B-1----:R1:W2:Y:S02]  /*8b60*/  SYNCS.PHASECHK.TRANS64.TRYWAIT P0, [R2+URZ+0x10], R5 ;  /* 0x00001005020075a7 */ /* 0x0022a400080011ff */
[----:B--2---:R-:W-:Y:S05]  /*8b70*/  @!P0 NANOSLEEP.SYNCS 0x989680 ;  /* 0x009896800000895d */ /* 0x004fea0003900000 */
[----:B------:R-:W2:Y:S02]  /*8b80*/  @!P0 SYNCS.PHASECHK.TRANS64 P0, [R2+URZ+0x10], R5 ;  /* 0x00001005020085a7 */ /* 0x000ea400080010ff */
[----:B--2---:R-:W-:Y:S05]  /*8b90*/  @!P0 BRA `(.L_x_134) ;  /* 0xfffffffc00f08947 */ /* 0x004fea000383ffff */
[----:B------:R-:W-:Y:S05]  /*8ba0*/  BRA `(.L_x_21) ;  /* 0xffffff8c00087947 */ /* 0x000fea000383ffff */
.L_x_30:
[----:B------:R-:W-:-:S07]  /*8bb0*/  MOV R2, UR65 ;  /* 0x0000004100027c02 */ /* 0x000fce0008000f00 */
.L_x_135:
[----:B-1----:R1:W2:Y:S02]  /*8bc0*/  SYNCS.PHASECHK.TRANS64.TRYWAIT P0, [R2+URZ+0x10], R5 ;  /* 0x00001005020075a7 */ /* 0x0022a400080011ff */
[----:B--2---:R-:W-:Y:S05]  /*8bd0*/  @!P0 NANOSLEEP.SYNCS 0x989680 ;  /* 0x009896800000895d */ /* 0x004fea0003900000 */
[----:B------:R-:W2:Y:S02]  /*8be0*/  @!P0 SYNCS.PHASECHK.TRANS64 P0, [R2+URZ+0x10], R5 ;  /* 0x00001005020085a7 */ /* 0x000ea400080010ff */
[----:B--2---:R-:W-:Y:S05]  /*8bf0*/  @!P0 BRA `(.L_x_135) ;  /* 0xfffffffc00f08947 */ /* 0x004fea000383ffff */
[----:B------:R-:W-:Y:S05]  /*8c00*/  BRA `(.L_x_29) ;  /* 0xffffff9000687947 */ /* 0x000fea000383ffff */
.L_x_36:
[----:B-1----:R1:W2:Y:S02]  /*8c10*/  SYNCS.PHASECHK.TRANS64.TRYWAIT P0, [R2+URZ+0x70], R3 ;  /* 0x00007003020075a7 */ /* 0x0022a400080011ff */
[----:B--2---:R-:W-:Y:S05]  /*8c20*/  @!P0 NANOSLEEP.SYNCS 0x989680 ;  /* 0x009896800000895d */ /* 0x004fea0003900000 */
[----:B------:R-:W2:Y:S02]  /*8c30*/  @!P0 SYNCS.PHASECHK.TRANS64 P0, [R2+URZ+0x70], R3 ;  /* 0x00007003020085a7 */ /* 0x000ea400080010ff */
[----:B--2---:R-:W-:Y:S05]  /*8c40*/  @!P0 BRA `(.L_x_36) ;  /* 0xfffffffc00f08947 */ /* 0x004fea000383ffff */
[----:B------:R-:W-:Y:S05]  /*8c50*/  BRA `(.L_x_136) ;  /* 0xffffff9400907947 */ /* 0x000fea000383ffff */
.L_x_40:
[----:B----4-:R-:W-:-:S07]  /*8c60*/  MOV R0, UR4 ;  /* 0x0000000400007c02 */ /* 0x010fce0008000f00 */
.L_x_137:
[----:B-1----:R1:W2:Y:S02]  /*8c70*/  SYNCS.PHASECHK.TRANS64.TRYWAIT P0, [R0+URZ], R3 ;  /* 0x00000003000075a7 */ /* 0x0022a400080011ff */
[----:B--2---:R-:W-:Y:S05]  /*8c80*/  @!P0 NANOSLEEP.SYNCS 0x989680 ;  /* 0x009896800000895d */ /* 0x004fea0003900000 */
[----:B------:R-:W2:Y:S02]  /*8c90*/  @!P0 SYNCS.PHASECHK.TRANS64 P0, [R0+URZ], R3 ;  /* 0x00000003000085a7 */ /* 0x000ea400080010ff */
[----:B--2---:R-:W-:Y:S05]  /*8ca0*/  @!P0 BRA `(.L_x_137) ;  /* 0xfffffffc00f08947 */ /* 0x004fea000383ffff */
[----:B------:R-:W-:Y:S05]  /*8cb0*/  BRA `(.L_x_138) ;  /* 0xffffff9c00087947 */ /* 0x000fea000383ffff */
.L_x_43:
[----:B-1----:R1:W2:Y:S02]  /*8cc0*/  SYNCS.PHASECHK.TRANS64.TRYWAIT P0, [R0+URZ+0xd0], R5 ;  /* 0x0000d005000075a7 */ /* 0x0022a400080011ff */
[----:B--2---:R-:W-:Y:S05]  /*8cd0*/  @!P0 NANOSLEEP.SYNCS 0x989680 ;  /* 0x009896800000895d */ /* 0x004fea0003900000 */
[----:B------:R-:W2:Y:S02]  /*8ce0*/  @!P0 SYNCS.PHASECHK.TRANS64 P0, [R0+URZ+0xd0], R5 ;  /* 0x0000d005000085a7 */ /* 0x000ea400080010ff */
[----:B--2---:R-:W-:Y:S05]  /*8cf0*/  @!P0 BRA `(.L_x_43) ;  /* 0xfffffffc00f08947 */ /* 0x004fea000383ffff */
[----:B------:R-:W-:Y:S05]  /*8d00*/  BRA `(.L_x_139) ;  /* 0xffffff9c00647947 */ /* 0x000fea000383ffff */
.L_x_44:
[----:B------:R-:W-:-:S07]  /*8d10*/  MOV R0, UR4 ;  /* 0x0000000400007c02 */ /* 0x000fce0008000f00 */
.L_x_140:
[----:B-1----:R1:W2:Y:S02]  /*8d20*/  SYNCS.PHASECHK.TRANS64.TRYWAIT P0, [R0+URZ+0x80], R5 ;  /* 0x00008005000075a7 */ /* 0x0022a400080011ff */
[----:B--2---:R-:W-:Y:S05]  /*8d30*/  @!P0 NANOSLEEP.SYNCS 0x989680 ;  /* 0x009896800000895d */ /* 0x004fea0003900000 */
[----:B------:R-:W2:Y:S02]  /*8d40*/  @!P0 SYNCS.PHASECHK.TRANS64 P0, [R0+URZ+0x80], R5 ;  /* 0x00008005000085a7 */ /* 0x000ea400080010ff */
[----:B--2---:R-:W-:Y:S05]  /*8d50*/  @!P0 BRA `(.L_x_140) ;  /* 0xfffffffc00f08947 */ /* 0x004fea000383ffff */
[----:B------:R-:W-:Y:S05]  /*8d60*/  BRA `(.L_x_141) ;  /* 0xffffff9c00747947 */ /* 0x000fea000383ffff */
.L_x_45:
[----:B-1----:R1:W2:Y:S02]  /*8d70*/  SYNCS.PHASECHK.TRANS64.TRYWAIT P1, [R0+URZ+0x70], R5 ;  /* 0x00007005000075a7 */ /* 0x0022a400080211ff */
[----:B--2---:R-:W-:Y:S05]  /*8d80*/  @!P1 NANOSLEEP.SYNCS 0x989680 ;  /* 0x009896800000995d */ /* 0x004fea0003900000 */
[----:B------:R-:W2:Y:S02]  /*8d90*/  @!P1 SYNCS.PHASECHK.TRANS64 P1, [R0+URZ+0x70], R5 ;  /* 0x00007005000095a7 */ /* 0x000ea400080210ff */
[----:B--2---:R-:W-:Y:S05]  /*8da0*/  @!P1 BRA `(.L_x_45) ;  /* 0xfffffffc00f09947 */ /* 0x004fea000383ffff */
[----:B------:R-:W-:Y:S05]  /*8db0*/  BRA `(.L_x_142) ;  /* 0xffffff9c00a47947 */ /* 0x000fea000383ffff */
.L_x_48:
[----:B------:R-:W-:-:S07]  /*8dc0*/  MOV R0, UR4 ;  /* 0x0000000400007c02 */ /* 0x000fce0008000f00 */
.L_x_143:
[----:B-1----:R1:W2:Y:S02]  /*8dd0*/  SYNCS.PHASECHK.TRANS64.TRYWAIT P0, [R0+URZ+0x80], R3 ;  /* 0x00008003000075a7 */ /* 0x0022a400080011ff */
[----:B--2---:R-:W-:Y:S05]  /*8de0*/  @!P0 NANOSLEEP.SYNCS 0x989680 ;  /* 0x009896800000895d */ /* 0x004fea0003900000 */
[----:B------:R-:W2:Y:S02]  /*8df0*/  @!P0 SYNCS.PHASECHK.TRANS64 P0, [R0+URZ+0x80], R3 ;  /* 0x00008003000085a7 */ /* 0x000ea400080010ff */
[----:B--2---:R-:W-:Y:S05]  /*8e00*/  @!P0 BRA `(.L_x_143) ;  /* 0xfffffffc00f08947 */ /* 0x004fea000383ffff */
[----:B------:R-:W-:Y:S05]  /*8e10*/  BRA `(.L_x_47) ;  /* 0xffffff9c00f87947 */ /* 0x000fea000383ffff */
.L_x_55:
[----:B-1----:R1:W2:Y:S02]  /*8e20*/  SYNCS.PHASECHK.TRANS64.TRYWAIT P1, [R0+URZ+0x70], R5 ;  /* 0x00007005000075a7 */ /* 0x0022a400080211ff */
[----:B--2---:R-:W-:Y:S05]  /*8e30*/  @!P1 NANOSLEEP.SYNCS 0x989680 ;  /* 0x009896800000995d */ /* 0x004fea0003900000 */
[----:B------:R-:W2:Y:S02]  /*8e40*/  @!P1 SYNCS.PHASECHK.TRANS64 P1, [R0+URZ+0x70], R5 ;  /* 0x00007005000095a7 */ /* 0x000ea400080210ff */
[----:B--2---:R-:W-:Y:S05]  /*8e50*/  @!P1 BRA `(.L_x_55) ;  /* 0xfffffffc00f09947 */ /* 0x004fea000383ffff */
[----:B------:R-:W-:Y:S05]  /*8e60*/  BRA `(.L_x_144) ;  /* 0xffffffa400687947 */ /* 0x000fea000383ffff */
.L_x_56:
[----:B------:R-:W-:-:S13]  /*8e70*/  R2UR UR4, R13 ;  /* 0x000000000d0472ca */ /* 0x000fda00000e0000 */
[----:B------:R-:W-:-:S07]  /*8e80*/  MOV R3, UR4 ;  /* 0x0000000400037c02 */ /* 0x000fce0008000f00 */
.L_x_145:
[----:B-1----:R1:W2:Y:S02]  /*8e90*/  SYNCS.PHASECHK.TRANS64.TRYWAIT P0, [R3+URZ+0xb0], R0 ;  /* 0x0000b000030075a7 */ /* 0x0022a400080011ff */
[----:B--2---:R-:W-:Y:S05]  /*8ea0*/  @!P0 NANOSLEEP.SYNCS 0x989680 ;  /* 0x009896800000895d */ /* 0x004fea0003900000 */
[----:B------:R-:W2:Y:S02]  /*8eb0*/  @!P0 SYNCS.PHASECHK.TRANS64 P0, [R3+URZ+0xb0], R0 ;  /* 0x0000b000030085a7 */ /* 0x000ea400080010ff */
[----:B--2---:R-:W-:Y:S05]  /*8ec0*/  @!P0 BRA `(.L_x_145) ;  /* 0xfffffffc00f08947 */ /* 0x004fea000383ffff */
[----:B------:R-:W-:Y:S05]  /*8ed0*/  BRA `(.L_x_146) ;  /* 0xffffffa400a87947 */ /* 0x000fea000383ffff */
.L_x_59:
[----:B------:R-:W-:Y:S07]  /*8ee0*/  MOV R0, UR5 ;  /* 0x0000000500007c02 */ /* 0x000fee0008000f00 */
.L_x_147:
[----:B-1----:R1:W2:Y:S02]  /*8ef0*/  SYNCS.PHASECHK.TRANS64.TRYWAIT P0, [R0+URZ], R3 ;  /* 0x00000003000075a7 */ /* 0x0022a400080011ff */
[----:B--2---:R-:W-:Y:S05]  /*8f00*/  @!P0 NANOSLEEP.SYNCS 0x989680 ;  /* 0x009896800000895d */ /* 0x004fea0003900000 */
[----:B------:R-:W2:Y:S02]  /*8f10*/  @!P0 SYNCS.PHASECHK.TRANS64 P0, [R0+URZ], R3 ;  /* 0x00000003000085a7 */ /* 0x000ea400080010ff */
[----:B--2---:R-:W-:Y:S05]  /*8f20*/  @!P0 BRA `(.L_x_147) ;  /* 0xfffffffc00f08947 */ /* 0x004fea000383ffff */
[----:B------:R-:W-:Y:S05]  /*8f30*/  BRA `(.L_x_58) ;  /* 0xffffffa400c47947 */ /* 0x000fea000383ffff */
.L_x_62:
[----:B------:R-:W-:-:S07]  /*8f40*/  MOV R0, UR4 ;  /* 0x0000000400007c02 */ /* 0x000fce0008000f00 */
.L_x_148:
[----:B-1----:R1:W2:Y:S02]  /*8f50*/  SYNCS.PHASECHK.TRANS64.TRYWAIT P0, [R0+URZ], R3 ;  /* 0x00000003000075a7 */ /* 0x0022a400080011ff */
[----:B--2---:R-:W-:Y:S05]  /*8f60*/  @!P0 NANOSLEEP.SYNCS 0x989680 ;  /* 0x009896800000895d */ /* 0x004fea0003900000 */
[----:B------:R-:W2:Y:S02]  /*8f70*/  @!P0 SYNCS.PHASECHK.TRANS64 P0, [R0+URZ], R3 ;  /* 0x00000003000085a7 */ /* 0x000ea400080010ff */
[----:B--2---:R-:W-:Y:S05]  /*8f80*/  @!P0 BRA `(.L_x_148) ;  /* 0xfffffffc00f08947 */ /* 0x004fea000383ffff */
[----:B------:R-:W-:Y:S05]  /*8f90*/  BRA `(.L_x_149) ;  /* 0xffffffac00dc7947 */ /* 0x000fea000383ffff */
.L_x_63:
[----:B------:R-:W-:-:S07]  /*8fa0*/  MOV R0, UR5 ;  /* 0x0000000500007c02 */ /* 0x000fce0008000f00 */
.L_x_150:
[----:B-1----:R1:W2:Y:S02]  /*8fb0*/  SYNCS.PHASECHK.TRANS64.TRYWAIT P0, [R0+URZ], R3 ;  /* 0x00000003000075a7 */ /* 0x0022a400080011ff */
[----:B--2---:R-:W-:Y:S05]  /*8fc0*/  @!P0 NANOSLEEP.SYNCS 0x989680 ;  /* 0x009896800000895d */ /* 0x004fea0003900000 */
[----:B------:R-:W2:Y:S02]  /*8fd0*/  @!P0 SYNCS.PHASECHK.TRANS64 P0, [R0+URZ], R3 ;  /* 0x00000003000085a7 */ /* 0x000ea400080010ff */
[----:B--2---:R-:W-:Y:S05]  /*8fe0*/  @!P0 BRA `(.L_x_150) ;  /* 0xfffffffc00f08947 */ /* 0x004fea000383ffff */
[----:B------:R-:W-:Y:S05]  /*8ff0*/  BRA `(.L_x_151) ;  /* 0xffffffac00ec7947 */ /* 0x000fea000383ffff */
.L_x_64:
[----:B------:R-:W-:-:S07]  /*9000*/  MOV R0, UR5 ;  /* 0x0000000500007c02 */ /* 0x000fce0008000f00 */
.L_x_152:
[----:B-1----:R1:W2:Y:S02]  /*9010*/  SYNCS.PHASECHK.TRANS64.TRYWAIT P0, [R0+URZ], R3 ;  /* 0x00000003000075a7 */ /* 0x0022a400080011ff */
[----:B--2---:R-:W-:Y:S05]  /*9020*/  @!P0 NANOSLEEP.SYNCS 0x989680 ;  /* 0x009896800000895d */ /* 0x004fea0003900000 */
[----:B------:R-:W2:Y:S02]  /*9030*/  @!P0 SYNCS.PHASECHK.TRANS64 P0, [R0+URZ], R3 ;  /* 0x00000003000085a7 */ /* 0x000ea400080010ff */
[----:B--2---:R-:W-:Y:S05]  /*9040*/  @!P0 BRA `(.L_x_152) ;  /* 0xfffffffc00f08947 */ /* 0x004fea000383ffff */
[----:B------:R-:W-:Y:S05]  /*9050*/  BRA `(.L_x_153) ;  /* 0xffffffac00f87947 */ /* 0x000fea000383ffff */
.L_x_65:
[----:B------:R-:W-:-:S07]  /*9060*/  MOV R0, UR4 ;  /* 0x0000000400007c02 */ /* 0x000fce0008000f00 */
.L_x_154:
[----:B-1----:R1:W2:Y:S02]  /*9070*/  SYNCS.PHASECHK.TRANS64.TRYWAIT P0, [R0+URZ], R3 ;  /* 0x00000003000075a7 */ /* 0x0022a400080011ff */
[----:B--2---:R-:W-:Y:S05]  /*9080*/  @!P0 NANOSLEEP.SYNCS 0x989680 ;  /* 0x009896800000895d */ /* 0x004fea0003900000 */
[----:B------:R-:W2:Y:S02]  /*9090*/  @!P0 SYNCS.PHASECHK.TRANS64 P0, [R0+URZ], R3 ;  /* 0x00000003000085a7 */ /* 0x000ea400080010ff */
[----:B--2---:R-:W-:Y:S05]  /*90a0*/  @!P0 BRA `(.L_x_154) ;  /* 0xfffffffc00f08947 */ /* 0x004fea000383ffff */
[----:B------:R-:W-:Y:S05]  /*90b0*/  BRA `(.L_x_155) ;  /* 0xffffffb000047947 */ /* 0x000fea000383ffff */
.L_x_70:
[----:B---3--:R3:W1:Y:S02]  /*90c0*/  SYNCS.PHASECHK.TRANS64.TRYWAIT P0, [R0+URZ+0x70], R3 ;  /* 0x00007003000075a7 */ /* 0x00866400080011ff */
[----:B-1----:R-:W-:Y:S05]  /*90d0*/  @!P0 NANOSLEEP.SYNCS 0x989680 ;  /* 0x009896800000895d */ /* 0x002fea0003900000 */
[----:B------:R-:W1:Y:S02]  /*90e0*/  @!P0 SYNCS.PHASECHK.TRANS64 P0, [R0+URZ+0x70], R3 ;  /* 0x00007003000085a7 */ /* 0x000e6400080010ff */
[----:B-1----:R-:W-:Y:S05]  /*90f0*/  @!P0 BRA `(.L_x_70) ;  /* 0xfffffffc00f08947 */ /* 0x002fea000383ffff */
[----:B------:R-:W-:Y:S05]  /*9100*/  BRA `(.L_x_156) ;  /* 0xffffffb400147947 */ /* 0x000fea000383ffff */
.L_x_73:
[----:B------:R-:W-:Y:S07]  /*9110*/  MOV R0, UR4 ;  /* 0x0000000400007c02 */ /* 0x000fee0008000f00 */
.L_x_157:
[----:B---3--:R3:W1:Y:S02]  /*9120*/  SYNCS.PHASECHK.TRANS64.TRYWAIT P0, [R0+URZ+0x68], R3 ;  /* 0x00006803000075a7 */ /* 0x00866400080011ff */
[----:B-1----:R-:W-:Y:S05]  /*9130*/  @!P0 NANOSLEEP.SYNCS 0x989680 ;  /* 0x009896800000895d */ /* 0x002fea0003900000 */
[----:B------:R-:W1:Y:S02]  /*9140*/  @!P0 SYNCS.PHASECHK.TRANS64 P0, [R0+URZ+0x68], R3 ;  /* 0x00006803000085a7 */ /* 0x000e6400080010ff */
[----:B-1----:R-:W-:Y:S05]  /*9150*/  @!P0 BRA `(.L_x_157) ;  /* 0xfffffffc00f08947 */ /* 0x002fea000383ffff */
[----:B------:R-:W-:Y:S05]  /*9160*/  BRA `(.L_x_72) ;  /* 0xffffffb400f47947 */ /* 0x000fea000383ffff */
.L_x_76:
[----:B------:R-:W-:Y:S07]  /*9170*/  MOV R3, UR4 ;  /* 0x0000000400037c02 */ /* 0x000fee0008000f00 */
.L_x_158:
[----:B--2---:R2:W3:Y:S02]  /*9180*/  SYNCS.PHASECHK.TRANS64.TRYWAIT P0, [R3+URZ+0x40], R12 ;  /* 0x0000400c030075a7 */ /* 0x0044e400080011ff */
[----:B---3--:R-:W-:Y:S05]  /*9190*/  @!P0 NANOSLEEP.SYNCS 0x989680 ;  /* 0x009896800000895d */ /* 0x008fea0003900000 */
[----:B------:R-:W3:Y:S02]  /*91a0*/  @!P0 SYNCS.PHASECHK.TRANS64 P0, [R3+URZ+0x40], R12 ;  /* 0x0000400c030085a7 */ /* 0x000ee400080010ff */
[----:B---3--:R-:W-:Y:S05]  /*91b0*/  @!P0 BRA `(.L_x_158) ;  /* 0xfffffffc00f08947 */ /* 0x008fea000383ffff */
[----:B------:R-:W-:Y:S05]  /*91c0*/  BRA `(.L_x_159) ;  /* 0xffffffb800707947 */ /* 0x000fea000383ffff */
.L_x_77:
[----:B--2---:R-:W-:Y:S07]  /*91d0*/  MOV R3, UR4 ;  /* 0x0000000400037c02 */ /* 0x004fee0008000f00 */
.L_x_160:
[----:B--2---:R2:W3:Y:S02]  /*91e0*/  SYNCS.PHASECHK.TRANS64.TRYWAIT P0, [R3+URZ+0x48], R12 ;  /* 0x0000480c030075a7 */ /* 0x0044e400080011ff */
[----:B---3--:R-:W-:Y:S05]  /*91f0*/  @!P0 NANOSLEEP.SYNCS 0x989680 ;  /* 0x009896800000895d */ /* 0x008fea0003900000 */
[----:B------:R-:W3:Y:S02]  /*9200*/  @!P0 SYNCS.PHASECHK.TRANS64 P0, [R3+URZ+0x48], R12 ;  /* 0x0000480c030085a7 */ /* 0x000ee400080010ff */
[----:B---3--:R-:W-:Y:S05]  /*9210*/  @!P0 BRA `(.L_x_160) ;  /* 0xfffffffc00f08947 */ /* 0x008fea000383ffff */
[----:B------:R-:W-:Y:S05]  /*9220*/  BRA `(.L_x_161) ;  /* 0xffffffb800b07947 */ /* 0x000fea000383ffff */
.L_x_78:
[----:B--2---:R-:W-:Y:S07]  /*9230*/  MOV R3, UR4 ;  /* 0x0000000400037c02 */ /* 0x004fee0008000f00 */
.L_x_162:
[----:B--2---:R2:W3:Y:S02]  /*9240*/  SYNCS.PHASECHK.TRANS64.TRYWAIT P0, [R3+URZ+0x50], R12 ;  /* 0x0000500c030075a7 */ /* 0x0044e400080011ff */
[----:B---3--:R-:W-:Y:S05]  /*9250*/  @!P0 NANOSLEEP.SYNCS 0x989680 ;  /* 0x009896800000895d */ /* 0x008fea0003900000 */
[----:B------:R-:W3:Y:S02]  /*9260*/  @!P0 SYNCS.PHASECHK.TRANS64 P0, [R3+URZ+0x50], R12 ;  /* 0x0000500c030085a7 */ /* 0x000ee400080010ff */
[----:B---3--:R-:W-:Y:S05]  /*9270*/  @!P0 BRA `(.L_x_162) ;  /* 0xfffffffc00f08947 */ /* 0x008fea000383ffff */
[----:B------:R-:W-:Y:S05]  /*9280*/  BRA `(.L_x_163) ;  /* 0xffffffb800f87947 */ /* 0x000fea000383ffff */
.L_x_79:
[----:B------:R-:W-:Y:S07]  /*9290*/  MOV R3, UR4 ;  /* 0x0000000400037c02 */ /* 0x000fee0008000f00 */
.L_x_164:
[----:B-1----:R1:W2:Y:S02]  /*92a0*/  SYNCS.PHASECHK.TRANS64.TRYWAIT P0, [R3+URZ+0x58], R12 ;  /* 0x0000580c030075a7 */ /* 0x0022a400080011ff */
[----:B--2---:R-:W-:Y:S05]  /*92b0*/  @!P0 NANOSLEEP.SYNCS 0x989680 ;  /* 0x009896800000895d */ /* 0x004fea0003900000 */
[----:B------:R-:W2:Y:S02]  /*92c0*/  @!P0 SYNCS.PHASECHK.TRANS64 P0, [R3+URZ+0x58], R12 ;  /* 0x0000580c030085a7 */ /* 0x000ea400080010ff */
[----:B--2---:R-:W-:Y:S05]  /*92d0*/  @!P0 BRA `(.L_x_164) ;  /* 0xfffffffc00f08947 */ /* 0x004fea000383ffff */
[----:B------:R-:W-:Y:S05]  /*92e0*/  BRA `(.L_x_165) ;  /* 0xffffffbc00807947 */ /* 0x000fea000383ffff */
.L_x_81:
[----:B------:R-:W-:-:S07]  /*92f0*/  MOV R0, UR4 ;  /* 0x0000000400007c02 */ /* 0x000fce0008000f00 */
.L_x_166:
[----:B-1----:R1:W2:Y:S02]  /*9300*/  SYNCS.PHASECHK.TRANS64.TRYWAIT P0, [R0+URZ+0x40], R3 ;  /* 0x00004003000075a7 */ /* 0x0022a400080011ff */
[----:B--2---:R-:W-:Y:S05]  /*9310*/  @!P0 NANOSLEEP.SYNCS 0x989680 ;  /* 0x009896800000895d */ /* 0x004fea0003900000 */
[----:B------:R-:W2:Y:S02]  /*9320*/  @!P0 SYNCS.PHASECHK.TRANS64 P0, [R0+URZ+0x40], R3 ;  /* 0x00004003000085a7 */ /* 0x000ea400080010ff */
[----:B--2---:R-:W-:Y:S05]  /*9330*/  @!P0 BRA `(.L_x_166) ;  /* 0xfffffffc00f08947 */ /* 0x004fea000383ffff */
[----:B------:R-:W-:Y:S05]  /*9340*/  BRA `(.L_x_167) ;  /* 0xffffffbc00f07947 */ /* 0x000fea000383ffff */
.L_x_82:
[----:B-1----:R-:W-:-:S07]  /*9350*/  MOV R0, UR4 ;  /* 0x0000000400007c02 */ /* 0x002fce0008000f00 */
.L_x_168:
[----:B-1----:R1:W2:Y:S02]  /*9360*/  SYNCS.PHASECHK.TRANS64.TRYWAIT P0, [R0+URZ+0x48], R3 ;  /* 0x00004803000075a7 */ /* 0x0022a400080011ff */
[----:B--2---:R-:W-:Y:S05]  /*9370*/  @!P0 NANOSLEEP.SYNCS 0x989680 ;  /* 0x009896800000895d */ /* 0x004fea0003900000 */
[----:B------:R-:W2:Y:S02]  /*9380*/  @!P0 SYNCS.PHASECHK.TRANS64 P0, [R0+URZ+0x48], R3 ;  /* 0x00004803000085a7 */ /* 0x000ea400080010ff */
[----:B--2---:R-:W-:Y:S05]  /*9390*/  @!P0 BRA `(.L_x_168) ;  /* 0xfffffffc00f08947 */ /* 0x004fea000383ffff */
[----:B------:R-:W-:Y:S05]  /*93a0*/  BRA `(.L_x_169) ;  /* 0xffffffbc00e07947 */ /* 0x000fea000383ffff */
.L_x_83:
[----:B-1----:R-:W-:-:S07]  /*93b0*/  MOV R0, UR4 ;  /* 0x0000000400007c02 */ /* 0x002fce0008000f00 */
.L_x_170:
[----:B-1----:R1:W2:Y:S02]  /*93c0*/  SYNCS.PHASECHK.TRANS64.TRYWAIT P0, [R0+URZ+0x50], R3 ;  /* 0x00005003000075a7 */ /* 0x0022a400080011ff */
[----:B--2---:R-:W-:Y:S05]  /*93d0*/  @!P0 NANOSLEEP.SYNCS 0x989680 ;  /* 0x009896800000895d */ /* 0x004fea0003900000 */
[----:B------:R-:W2:Y:S02]  /*93e0*/  @!P0 SYNCS.PHASECHK.TRANS64 P0, [R0+URZ+0x50], R3 ;  /* 0x00005003000085a7 */ /* 0x000ea400080010ff */
[----:B--2---:R-:W-:Y:S05]  /*93f0*/  @!P0 BRA `(.L_x_170) ;  /* 0xfffffffc00f08947 */ /* 0x004fea000383ffff */
[----:B------:R-:W-:Y:S05]  /*9400*/  BRA `(.L_x_171) ;  /* 0xffffffbc00d07947 */ /* 0x000fea000383ffff */
.L_x_85:
[----:B--2---:R2:W4:Y:S02]  /*9410*/  SYNCS.PHASECHK.TRANS64.TRYWAIT P0, [R0+URZ+0x70], R3 ;  /* 0x00007003000075a7 */ /* 0x00452400080011ff */
[----:B----4-:R-:W-:Y:S05]  /*9420*/  @!P0 NANOSLEEP.SYNCS 0x989680 ;  /* 0x009896800000895d */ /* 0x010fea0003900000 */
[----:B------:R-:W4:Y:S02]  /*9430*/  @!P0 SYNCS.PHASECHK.TRANS64 P0, [R0+URZ+0x70], R3 ;  /* 0x00007003000085a7 */ /* 0x000f2400080010ff */
[----:B----4-:R-:W-:Y:S05]  /*9440*/  @!P0 BRA `(.L_x_85) ;  /* 0xfffffffc00f08947 */ /* 0x010fea000383ffff */
[----:B------:R-:W-:Y:S05]  /*9450*/  BRA `(.L_x_172) ;  /* 0xffffffc000947947 */ /* 0x000fea000383ffff */
.L_x_96:
[----:B-1----:R-:W-:Y:S04]  /*9460*/  MOV R2, UR36 ;  /* 0x0000002400027c02 */ /* 0x002fe80008000f00 */
[----:B------:R1:W3:Y:S03]  /*9470*/  SYNCS.PHASECHK.TRANS64.TRYWAIT P1, [R2+URZ+0x20], R3 ;  /* 0x00002003020075a7 */ /* 0x0002e600080211ff */
[----:B---3--:R-:W-:Y:S05]  /*9480*/  @!P1 NANOSLEEP.SYNCS 0x989680 ;  /* 0x009896800000995d */ /* 0x008fea0003900000 */
[----:B------:R-:W3:Y:S02]  /*9490*/  @!P1 SYNCS.PHASECHK.TRANS64 P1, [R2+URZ+0x20], R3 ;  /* 0x00002003020095a7 */ /* 0x000ee400080210ff */
[----:B---3--:R-:W-:Y:S05]  /*94a0*/  @!P1 BRA `(.L_x_96) ;  /* 0xfffffffc00ec9947 */ /* 0x008fea000383ffff */
[----:B------:R-:W-:Y:S05]  /*94b0*/  BRA `(.L_x_95) ;  /* 0xffffffcc00a87947 */ /* 0x000fea000383ffff */
.L_x_98:
[----:B-1----:R1:W4:Y:S02]  /*94c0*/  SYNCS.PHASECHK.TRANS64.TRYWAIT P0, [R89+URZ+0x90], R0 ;  /* 0x00009000590075a7 */ /* 0x00232400080011ff */
[----:B----4-:R-:W-:Y:S05]  /*94d0*/  @!P0 NANOSLEEP.SYNCS 0x989680 ;  /* 0x009896800000895d */ /* 0x010fea0003900000 */
[----:B------:R-:W4:Y:S02]  /*94e0*/  @!P0 SYNCS.PHASECHK.TRANS64 P0, [R89+URZ+0x90], R0 ;  /* 0x00009000590085a7 */ /* 0x000f2400080010ff */
[----:B----4-:R-:W-:Y:S05]  /*94f0*/  @!P0 BRA `(.L_x_98) ;  /* 0xfffffffc00f08947 */ /* 0x010fea000383ffff */
[----:B------:R-:W-:Y:S05]  /*9500*/  BRA `(.L_x_97) ;  /* 0xffffffcc00d07947 */ /* 0x000fea000383ffff */
.L_x_107:
[----:B-1----:R1:W2:Y:S02]  /*9510*/  SYNCS.PHASECHK.TRANS64.TRYWAIT P0, [R3+URZ+0x20], R0 ;  /* 0x00002000030075a7 */ /* 0x0022a400080011ff */
[----:B--2---:R-:W-:Y:S05]  /*9520*/  @!P0 NANOSLEEP.SYNCS 0x989680 ;  /* 0x009896800000895d */ /* 0x004fea0003900000 */
[----:B------:R-:W2:Y:S02]  /*9530*/  @!P0 SYNCS.PHASECHK.TRANS64 P0, [R3+URZ+0x20], R0 ;  /* 0x00002000030085a7 */ /* 0x000ea400080010ff */
[----:B--2---:R-:W-:Y:S05]  /*9540*/  @!P0 BRA `(.L_x_107) ;  /* 0xfffffffc00f08947 */ /* 0x004fea000383ffff */
[----:B------:R-:W-:Y:S05]  /*9550*/  BRA `(.L_x_106) ;  /* 0xffffffd400ec7947 */ /* 0x000fea000383ffff */
.L_x_115:
[----:B-1----:R1:W2:Y:S02]  /*9560*/  SYNCS.PHASECHK.TRANS64.TRYWAIT P0, [R93+URZ+0x20], R6 ;  /* 0x000020065d0075a7 */ /* 0x0022a400080011ff */
[----:B--2---:R-:W-:Y:S05]  /*9570*/  @!P0 NANOSLEEP.SYNCS 0x989680 ;  /* 0x009896800000895d */ /* 0x004fea0003900000 */
[----:B------:R-:W2:Y:S02]  /*9580*/  @!P0 SYNCS.PHASECHK.TRANS64 P0, [R93+URZ+0x20], R6 ;  /* 0x000020065d0085a7 */ /* 0x000ea400080010ff */
[----:B--2---:R-:W-:Y:S05]  /*9590*/  @!P0 BRA `(.L_x_115) ;  /* 0xfffffffc00f08947 */ /* 0x004fea000383ffff */
[----:B------:R-:W-:Y:S05]  /*95a0*/  BRA `(.L_x_114) ;  /* 0xffffffe0002c7947 */ /* 0x000fea000383ffff */
.L_x_123:
[----:B-1----:R1:W2:Y:S02]  /*95b0*/  SYNCS.PHASECHK.TRANS64.TRYWAIT P0, [R93+URZ+0x20], R4 ;  /* 0x000020045d0075a7 */ /* 0x0022a400080011ff */
[----:B--2---:R-:W-:Y:S05]  /*95c0*/  @!P0 NANOSLEEP.SYNCS 0x989680 ;  /* 0x009896800000895d */ /* 0x004fea0003900000 */
[----:B------:R-:W2:Y:S02]  /*95d0*/  @!P0 SYNCS.PHASECHK.TRANS64 P0, [R93+URZ+0x20], R4 ;  /* 0x000020045d0085a7 */ /* 0x000ea400080010ff */
[----:B--2---:R-:W-:Y:S05]  /*95e0*/  @!P0 BRA `(.L_x_123) ;  /* 0xfffffffc00f08947 */ /* 0x004fea000383ffff */
[----:B------:R-:W-:Y:S05]  /*95f0*/  BRA `(.L_x_122) ;  /* 0xffffffe8006c7947 */ /* 0x000fea000383ffff */
        .weak           $__internal_0_$__cuda_sm10x_tcgen05_guardrail_trap_col_being_dealloced_not_returned_by_alloc
        .type           $__internal_0_$__cuda_sm10x_tcgen05_guardrail_trap_col_being_dealloced_not_returned_by_alloc,@function
        .size           $__internal_0_$__cuda_sm10x_tcgen05_guardrail_trap_col_being_dealloced_not_returned_by_alloc,($__internal_1_$__cuda_sm10x_tcgen05_guardrail_trap_phase_invalid_during_alloc - $__internal_0_$__cuda_sm10x_tcgen05_guardrail_trap_col_being_dealloced_not_returned_by_alloc)
$__internal_0_$__cuda_sm10x_tcgen05_guardrail_trap_col_being_dealloced_not_returned_by_alloc:
[----:B------:R-:W-:Y:S05]  /*9600*/  BPT.TRAP 0x1 ;  /* 0x000000040000795c */ /* 0x000fea0000300000 */
[----:B------:R-:W-:-:S04]  /*9610*/  HFMA2 R3, -RZ, RZ, 0, 0 ;  /* 0x00000000ff037431 */ /* 0x000fc800000001ff */
[----:B------:R-:W-:Y:S05]  /*9620*/  RET.REL.NODEC R2 `(_ZN7cutlass13device_kernelINS_4gemm6kernel13GemmUniversalIN4cute5tupleIJiiiiEEENS1_10collective13CollectiveMmaINS1_35MainloopSm100TmaUmmaWarpSpecializedILi2ELi2ELi4ENS5_IJNS4_1CILi1EEESB_SB_EEEEENS5_IJNSA_ILi128EEENSA_ILi64EEESE_EEENS_10tfloat32_tENS5_IJSB_llEEESH_NS5_IJlSB_lEEENS4_8TiledMMAINS4_8MMA_AtomIJNS4_17SM100_MMA_TF32_SSISH_SH_fLi128ELi64ELNS4_4UMMA5MajorE1ELSO_0ELNSN_7ScaleInE0ELSP_0EEEEEENS4_6LayoutISC_NS5_IJNSA_ILi0EEEST_ST_EEEEENS5_IJNS4_10UnderscoreESW_SW_EEEEENS4_13SM90_TMA_LOADENS4_14ComposedLayoutINS4_7SwizzleILi2ELi5ELi2EEENS4_18smem_ptr_flag_bitsILi32EEENSS_INS5_IJNSA_ILi32EEENSA_ILi4EEEEEENS5_IJSB_S15_EEEEEEEvNS4_8identityESZ_NS10_INS11_ILi3ELi4ELi3EEES14_NSS_INS5_IJNSA_ILi8EEES15_EEENS5_IJS15_SB_EEEEEEEvS1B_EENS_8epilogue10collective18CollectiveEpilogueINS1J_23Sm100TmaWarpSpecializedILi4ELi2ELi16ELb1ELb0EEEJSG_NS5_IJNSS_ISE_SB_EENSS_INSA_ILi16EEESB_EEEEESH_SJ_SH_SJ_NS1J_6fusion15FusionCallbacksIS1N_NS1S_17LinearCombinationISH_fSH_fLNS_15FloatRoundStyleE2EEESG_S1R_JEEENS4_5SM1004TMEM4LOAD26SM100_TMEM_LOAD_32dp32b16xESZ_NS10_INS11_ILi2ELi4ELi3EEES14_NSS_INS5_IJS1D_S1P_EEENS5_IJS1P_SB_EEEEEEENS4_39AutoVectorizingCopyWithAssumedAlignmentILi128EEENS4_14SM90_TMA_STOREES26_S28_S28_EEEvvEEEEvNT_6ParamsE) ;  /* 0xffffff6802747950 */ /* 0x000fea0003c3ffff */
        .weak           $__internal_1_$__cuda_sm10x_tcgen05_guardrail_trap_phase_invalid_during_alloc
        .type           $__internal_1_$__cuda_sm10x_tcgen05_guardrail_trap_phase_invalid_during_alloc,@function
        .size           $__internal_1_$__cuda_sm10x_tcgen05_guardrail_trap_phase_invalid_during_alloc,($__internal_2_$__cuda_sm10x_tcgen05_guardrail_trap_unallocated_columns_being_dealloced - $__internal_1_$__cuda_sm10x_tcgen05_guardrail_trap_phase_invalid_during_alloc)
$__internal_1_$__cuda_sm10x_tcgen05_guardrail_trap_phase_invalid_during_alloc:
[----:B------:R-:W-:Y:S05]  /*9630*/  BPT.TRAP 0x1 ;  /* 0x000000040000795c */ /* 0x000fea0000300000 */
[----:B------:R-:W-:-:S04]  /*9640*/  MOV R3, 0x0 ;  /* 0x0000000000037802 */ /* 0x000fc80000000f00 */
[----:B------:R-:W-:Y:S05]  /*9650*/  RET.REL.NODEC R2 `(_ZN7cutlass13device_kernelINS_4gemm6kernel13GemmUniversalIN4cute5tupleIJiiiiEEENS1_10collective13CollectiveMmaINS1_35MainloopSm100TmaUmmaWarpSpecializedILi2ELi2ELi4ENS5_IJNS4_1CILi1EEESB_SB_EEEEENS5_IJNSA_ILi128EEENSA_ILi64EEESE_EEENS_10tfloat32_tENS5_IJSB_llEEESH_NS5_IJlSB_lEEENS4_8TiledMMAINS4_8MMA_AtomIJNS4_17SM100_MMA_TF32_SSISH_SH_fLi128ELi64ELNS4_4UMMA5MajorE1ELSO_0ELNSN_7ScaleInE0ELSP_0EEEEEENS4_6LayoutISC_NS5_IJNSA_ILi0EEEST_ST_EEEEENS5_IJNS4_10UnderscoreESW_SW_EEEEENS4_13SM90_TMA_LOADENS4_14ComposedLayoutINS4_7SwizzleILi2ELi5ELi2EEENS4_18smem_ptr_flag_bitsILi32EEENSS_INS5_IJNSA_ILi32EEENSA_ILi4EEEEEENS5_IJSB_S15_EEEEEEEvNS4_8identityESZ_NS10_INS11_ILi3ELi4ELi3EEES14_NSS_INS5_IJNSA_ILi8EEES15_EEENS5_IJS15_SB_EEEEEEEvS1B_EENS_8epilogue10collective18CollectiveEpilogueINS1J_23Sm100TmaWarpSpecializedILi4ELi2ELi16ELb1ELb0EEEJSG_NS5_IJNSS_ISE_SB_EENSS_INSA_ILi16EEESB_EEEEESH_SJ_SH_SJ_NS1J_6fusion15FusionCallbacksIS1N_NS1S_17LinearCombinationISH_fSH_fLNS_15FloatRoundStyleE2EEESG_S1R_JEEENS4_5SM1004TMEM4LOAD26SM100_TMEM_LOAD_32dp32b16xESZ_NS10_INS11_ILi2ELi4ELi3EEES14_NSS_INS5_IJS1D_S1P_EEENS5_IJS1P_SB_EEEEEEENS4_39AutoVectorizingCopyWithAssumedAlignmentILi128EEENS4_14SM90_TMA_STOREES26_S28_S28_EEEvvEEEEvNT_6ParamsE) ;  /* 0xffffff6802687950 */ /* 0x000fea0003c3ffff */
        .weak           $__internal_2_$__cuda_sm10x_tcgen05_guardrail_trap_unallocated_columns_being_dealloced
        .type           $__internal_2_$__cuda_sm10x_tcgen05_guardrail_trap_unallocated_columns_being_dealloced,@function
        .size           $__internal_2_$__cuda_sm10x_tcgen05_guardrail_trap_unallocated_columns_being_dealloced,(.L_x_174 - $__internal_2_$__cuda_sm10x_tcgen05_guardrail_trap_unallocated_columns_being_dealloced)
$__internal_2_$__cuda_sm10x_tcgen05_guardrail_trap_unallocated_columns_being_dealloced:
[----:B------:R-:W-:Y:S05]  /*9660*/  BPT.TRAP 0x1 ;  /* 0x000000040000795c */ /* 0x000fea0000300000 */
[----:B------:R-:W-:-:S04]  /*9670*/  HFMA2 R3, -RZ, RZ, 0, 0 ;  /* 0x00000000ff037431 */ /* 0x000fc800000001ff */
[----:B------:R-:W-:Y:S05]  /*9680*/  RET.REL.NODEC R2 `(_ZN7cutlass13device_kernelINS_4gemm6kernel13GemmUniversalIN4cute5tupleIJiiiiEEENS1_10collective13CollectiveMmaINS1_35MainloopSm100TmaUmmaWarpSpecializedILi2ELi2ELi4ENS5_IJNS4_1CILi1EEESB_SB_EEEEENS5_IJNSA_ILi128EEENSA_ILi64EEESE_EEENS_10tfloat32_tENS5_IJSB_llEEESH_NS5_IJlSB_lEEENS4_8TiledMMAINS4_8MMA_AtomIJNS4_17SM100_MMA_TF32_SSISH_SH_fLi128ELi64ELNS4_4UMMA5MajorE1ELSO_0ELNSN_7ScaleInE0ELSP_0EEEEEENS4_6LayoutISC_NS5_IJNSA_ILi0EEEST_ST_EEEEENS5_IJNS4_10UnderscoreESW_SW_EEEEENS4_13SM90_TMA_LOADENS4_14ComposedLayoutINS4_7SwizzleILi2ELi5ELi2EEENS4_18smem_ptr_flag_bitsILi32EEENSS_INS5_IJNSA_ILi32EEENSA_ILi4EEEEEENS5_IJSB_S15_EEEEEEEvNS4_8identityESZ_NS10_INS11_ILi3ELi4ELi3EEES14_NSS_INS5_IJNSA_ILi8EEES15_EEENS5_IJS15_SB_EEEEEEEvS1B_EENS_8epilogue10collective18CollectiveEpilogueINS1J_23Sm100TmaWarpSpecializedILi4ELi2ELi16ELb1ELb0EEEJSG_NS5_IJNSS_ISE_SB_EENSS_INSA_ILi16EEESB_EEEEESH_SJ_SH_SJ_NS1J_6fusion15FusionCallbacksIS1N_NS1S_17LinearCombinationISH_fSH_fLNS_15FloatRoundStyleE2EEESG_S1R_JEEENS4_5SM1004TMEM4LOAD26SM100_TMEM_LOAD_32dp32b16xESZ_NS10_INS11_ILi2ELi4ELi3EEES14_NSS_INS5_IJS1D_S1P_EEENS5_IJS1P_SB_EEEEEEENS4_39AutoVectorizingCopyWithAssumedAlignmentILi128EEENS4_14SM90_TMA_STOREES26_S28_S28_EEEvvEEEEvNT_6ParamsE) ;  /* 0xffffff68025c7950 */ /* 0x000fea0003c3ffff */
.L_x_173:
[----:B------:R-:W-:-:S00]  /*9690*/  BRA `(.L_x_173) ;  /* 0xfffffffc00fc7947 */ /* 0x000fc0000383ffff */
[----:B------:R-:W-:-:S00]  /*96a0*/  NOP ;  /* 0x0000000000007918 */ /* 0x000fc00000000000 */
        /* <DEDUP_REMOVED lines=13> */
.L_x_174:


//--------------------- .nv.global.init           --------------------------
	.section	.nv.global.init,"aw",@progbits
.nv.global.init:
	.type		$str$27,@object
	.size		$str$27,($str$28 - $str$27)
$str$27:
        /*0000*/ 	.byte	0x28, 0x61, 0x64, 0x64, 0x72, 0x65, 0x73, 0x73, 0x20, 0x26, 0x20, 0x6d, 0x61, 0x73, 0x6b, 0x29
        /*0010*/ 	.byte	0x20, 0x3d, 0x3d, 0x20, 0x30, 0x00
	.type		$str$28,@object
	.size		$str$28,($str$26 - $str$28)
$str$28:
        /*0016*/ 	.byte	0x2f, 0x74, 0x6d, 0x70, 0x2f, 0x63, 0x75, 0x74, 0x6c, 0x61, 0x73, 0x73, 0x5f, 0x73, 0x77, 0x65
        /*0026*/ 	.byte	0x65, 0x70, 0x5f, 0x73, 0x72, 0x63, 0x2f, 0x69, 0x6e, 0x63, 0x6c, 0x75, 0x64, 0x65, 0x2f, 0x63
        /*0036*/ 	.byte	0x75, 0x74, 0x65, 0x2f, 0x70, 0x6f, 0x69, 0x6e, 0x74, 0x65, 0x72, 0x5f, 0x66, 0x6c, 0x61, 0x67
        /*0046*/ 	.byte	0x67, 0x65, 0x64, 0x2e, 0x68, 0x70, 0x70, 0x00
	.type		$str$26,@object
	.size		$str$26,($str$25 - $str$26)
$str$26:
        /*004e*/ 	.byte	0x2f, 0x74, 0x6d, 0x70, 0x2f, 0x63, 0x75, 0x74, 0x6c, 0x61, 0x73, 0x73, 0x5f, 0x73, 0x77, 0x65
        /*005e*/ 	.byte	0x65, 0x70, 0x5f, 0x73, 0x72, 0x63, 0x2f, 0x69, 0x6e, 0x63, 0x6c, 0x75, 0x64, 0x65, 0x2f, 0x63
        /*006e*/ 	.byte	0x75, 0x74, 0x65, 0x2f, 0x61, 0x74, 0x6f, 0x6d, 0x2f, 0x63, 0x6f, 0x70, 0x79, 0x5f, 0x74, 0x72
        /*007e*/ 	.byte	0x61, 0x69, 0x74, 0x73, 0x5f, 0x73, 0x6d, 0x31, 0x30, 0x30, 0x2e, 0x68, 0x70, 0x70, 0x00
	.type		$str$25,@object
	.size		$str$25,(__unnamed_1 - $str$25)
$str$25:
        /*008d*/ 	.byte	0x28, 0x28, 0x75, 0x69, 0x6e, 0x74, 0x33, 0x32, 0x5f, 0x74, 0x28, 0x74, 0x68, 0x72, 0x65, 0x61
        /*009d*/ 	.byte	0x64, 0x49, 0x64, 0x78, 0x2e, 0x78, 0x29, 0x20, 0x2f, 0x20, 0x33, 0x32, 0x29, 0x20, 0x25, 0x20
        /*00ad*/ 	.byte	0x34, 0x29, 0x20, 0x3d, 0x3d, 0x20, 0x28, 0x28, 0x28, 0x74, 0x6d, 0x65, 0x6d, 0x5f, 0x61, 0x64
        /*00bd*/ 	.byte	0x64, 0x72, 0x20, 0x3e, 0x3e, 0x20, 0x31, 0x36, 0x29, 0x20, 0x2f, 0x20, 0x33, 0x32, 0x29, 0x20
        /*00cd*/ 	.byte	0x25, 0x20, 0x34, 0x29, 0x00
	.type		__unnamed_1,@object
	.size		__unnamed_1,(__unnamed_2 - __unnamed_1)
__unnamed_1:
        /*00d2*/ 	.byte	0x61, 0x75, 0x74, 0x6f, 0x20, 0x63, 0x75, 0x74, 0x65, 0x3a, 0x3a, 0x61, 0x73, 0x5f, 0x70, 0x6f
        /* <DEDUP_REMOVED lines=24> */
        /*0262*/ 	.byte	0x32, 0x30, 0x34, 0x38, 0x3e, 0x3e, 0x3e, 0x3e, 0x5d, 0x00
	.type		__unnamed_2,@object
	.size		__unnamed_2,(.L_2 - __unnamed_2)
__unnamed_2:
        /* <DEDUP_REMOVED lines=42> */
        /*050c*/ 	.byte	0x3e, 0x5d, 0x00
.L_2:


//--------------------- .nv.shared._ZN7cutlass13device_kernelINS_4gemm6kernel13GemmUniversalIN4cute5tupleIJiiiiEEENS1_10collective13CollectiveMmaINS1_35MainloopSm100TmaUmmaWarpSpecializedILi2ELi2ELi4ENS5_IJNS4_1CILi1EEESB_SB_EEEEENS5_IJNSA_ILi128EEENSA_ILi64EEESE_EEENS_10tfloat32_tENS5_IJSB_llEEESH_NS5_IJlSB_lEEENS4_8TiledMMAINS4_8MMA_AtomIJNS4_17SM100_MMA_TF32_SSISH_SH_fLi128ELi64ELNS4_4UMMA5MajorE1ELSO_0ELNSN_7ScaleInE0ELSP_0EEEEEENS4_6LayoutISC_NS5_IJNSA_ILi0EEEST_ST_EEEEENS5_IJNS4_10UnderscoreESW_SW_EEEEENS4_13SM90_TMA_LOADENS4_14ComposedLayoutINS4_7SwizzleILi2ELi5ELi2EEENS4_18smem_ptr_flag_bitsILi32EEENSS_INS5_IJNSA_ILi32EEENSA_ILi4EEEEEENS5_IJSB_S15_EEEEEEEvNS4_8identityESZ_NS10_INS11_ILi3ELi4ELi3EEES14_NSS_INS5_IJNSA_ILi8EEES15_EEENS5_IJS15_SB_EEEEEEEvS1B_EENS_8epilogue10collective18CollectiveEpilogueINS1J_23Sm100TmaWarpSpecializedILi4ELi2ELi16ELb1ELb0EEEJSG_NS5_IJNSS_ISE_SB_EENSS_INSA_ILi16EEESB_EEEEESH_SJ_SH_SJ_NS1J_6fusion15FusionCallbacksIS1N_NS1S_17LinearCombinationISH_fSH_fLNS_15FloatRoundStyleE2EEESG_S1R_JEEENS4_5SM1004TMEM4LOAD26SM100_TMEM_LOAD_32dp32b16xESZ_NS10_INS11_ILi2ELi4ELi3EEES14_NSS_INS5_IJS1D_S1P_EEENS5_IJS1P_SB_EEEEEEENS4_39AutoVectorizingCopyWithAssumedAlignmentILi128EEENS4_14SM90_TMA_STOREES26_S28_S28_EEEvvEEEEvNT_6ParamsE --------------------------
	.section	.nv.shared._ZN7cutlass13device_kernelINS_4gemm6kernel13GemmUniversalIN4cute5tupleIJiiiiEEENS1_10collective13CollectiveMmaINS1_35MainloopSm100TmaUmmaWarpSpecializedILi2ELi2ELi4ENS5_IJNS4_1CILi1EEESB_SB_EEEEENS5_IJNSA_ILi128EEENSA_ILi64EEESE_EEENS_10tfloat32_tENS5_IJSB_llEEESH_NS5_IJlSB_lEEENS4_8TiledMMAINS4_8MMA_AtomIJNS4_17SM100_MMA_TF32_SSISH_SH_fLi128ELi64ELNS4_4UMMA5MajorE1ELSO_0ELNSN_7ScaleInE0ELSP_0EEEEEENS4_6LayoutISC_NS5_IJNSA_ILi0EEEST_ST_EEEEENS5_IJNS4_10UnderscoreESW_SW_EEEEENS4_13SM90_TMA_LOADENS4_14ComposedLayoutINS4_7SwizzleILi2ELi5ELi2EEENS4_18smem_ptr_flag_bitsILi32EEENSS_INS5_IJNSA_ILi32EEENSA_ILi4EEEEEENS5_IJSB_S15_EEEEEEEvNS4_8identityESZ_NS10_INS11_ILi3ELi4ELi3EEES14_NSS_INS5_IJNSA_ILi8EEES15_EEENS5_IJS15_SB_EEEEEEEvS1B_EENS_8epilogue10collective18CollectiveEpilogueINS1J_23Sm100TmaWarpSpecializedILi4ELi2ELi16ELb1ELb0EEEJSG_NS5_IJNSS_ISE_SB_EENSS_INSA_ILi16EEESB_EEEEESH_SJ_SH_SJ_NS1J_6fusion15FusionCallbacksIS1N_NS1S_17LinearCombinationISH_fSH_fLNS_15FloatRoundStyleE2EEESG_S1R_JEEENS4_5SM1004TMEM4LOAD26SM100_TMEM_LOAD_32dp32b16xESZ_NS10_INS11_ILi2ELi4ELi3EEES14_NSS_INS5_IJS1D_S1P_EEENS5_IJS1P_SB_EEEEEEENS4_39AutoVectorizingCopyWithAssumedAlignmentILi128EEENS4_14SM90_TMA_STOREES26_S28_S28_EEEvvEEEEvNT_6ParamsE,"aw",@nobits
	.sectionflags	@""
	.align	16
	.zero		1024


//--------------------- .nv.shared.reserved.0     --------------------------
	.section	.nv.shared.reserved.0,"aw",@nobits
	.weak		__nv_reservedSMEM_offset_0_alias
	.size		__nv_reservedSMEM_offset_0_alias, 0, 64
	.other		__nv_reservedSMEM_offset_0_alias,@"STO_CUDA_RESERVED_SHARED STV_DEFAULT"
__nv_reservedSMEM_offset_0_alias:
	.zero		0
.nv.shared.reserved.0:
	.zero		64
	.weak		__nv_reservedSMEM_tcgen05_partition
	.type		__nv_reservedSMEM_tcgen05_partition,@object
	.size		__nv_reservedSMEM_tcgen05_partition,(.L_0 - __nv_reservedSMEM_tcgen05_partition)
__nv_reservedSMEM_tcgen05_partition:
	.zero		32
.L_0:


//--------------------- .nv.global                --------------------------
	.section	.nv.global,"aw",@nobits
.nv.global:
	.type		_ZN40_INTERNAL_9d3dc41e_4_k_cu_5792b2fa_401694cute1_E,@object
	.size		_ZN40_INTERNAL_9d3dc41e_4_k_cu_5792b2fa_401694cute1_E,(_ZN40_INTERNAL_9d3dc41e_4_k_cu_5792b2fa_401694cuda3std3__45__cpo6cbeginE - _ZN40_INTERNAL_9d3dc41e_4_k_cu_5792b2fa_401694cute1_E)
_ZN40_INTERNAL_9d3dc41e_4_k_cu_5792b2fa_401694cute1_E:
	.zero		1
	.type		_ZN40_INTERNAL_9d3dc41e_4_k_cu_5792b2fa_401694cuda3std3__45__cpo6cbeginE,@object
	.size		_ZN40_INTERNAL_9d3dc41e_4_k_cu_5792b2fa_401694cuda3std3__45__cpo6cbeginE,(_ZN40_INTERNAL_9d3dc41e_4_k_cu_5792b2fa_401694cuda3std3__48in_placeE - _ZN40_INTERNAL_9d3dc41e_4_k_cu_5792b2fa_401694cuda3std3__45__cpo6cbeginE)
_ZN40_INTERNAL_9d3dc41e_4_k_cu_5792b2fa_401694cuda3std3__45__cpo6cbeginE:
	.zero		1
	.type		_ZN40_INTERNAL_9d3dc41e_4_k_cu_5792b2fa_401694cuda3std3__48in_placeE,@object
	.size		_ZN40_INTERNAL_9d3dc41e_4_k_cu_5792b2fa_401694cuda3std3__48in_placeE,(_ZN40_INTERNAL_9d3dc41e_4_k_cu_5792b2fa_401694cuda3std6ranges3__45__cpo9iter_moveE - _ZN40_INTERNAL_9d3dc41e_4_k_cu_5792b2fa_401694cuda3std3__48in_placeE)
_ZN40_INTERNAL_9d3dc41e_4_k_cu_5792b2fa_401694cuda3std3__48in_placeE:
	.zero		1
	.type		_ZN40_INTERNAL_9d3dc41e_4_k_cu_5792b2fa_401694cuda3std6ranges3__45__cpo9iter_moveE,@object
	.size		_ZN40_INTERNAL_9d3dc41e_4_k_cu_5792b2fa_401694cuda3std6ranges3__45__cpo9iter_moveE,(_ZN40_INTERNAL_9d3dc41e_4_k_cu_5792b2fa_401694cuda3std3__45__cpo5beginE - _ZN40_INTERNAL_9d3dc41e_4_k_cu_5792b2fa_401694cuda3std6ranges3__45__cpo9iter_moveE)
_ZN40_INTERNAL_9d3dc41e_4_k_cu_5792b2fa_401694cuda3std6ranges3__45__cpo9iter_moveE:
	.zero		1
	.type		_ZN40_INTERNAL_9d3dc41e_4_k_cu_5792b2fa_401694cuda3std3__45__cpo5beginE,@object
	.size		_ZN40_INTERNAL_9d3dc41e_4_k_cu_5792b2fa_401694cuda3std3__45__cpo5beginE,(_ZN40_INTERNAL_9d3dc41e_4_k_cu_5792b2fa_401694cuda3std3__442_GLOBAL__N__9d3dc41e_4_k_cu_5792b2fa_401696ignoreE - _ZN40_INTERNAL_9d3dc41e_4_k_cu_5792b2fa_401694cuda3std3__45__cpo5beginE)
_ZN40_INTERNAL_9d3dc41e_4_k_cu_5792b2fa_401694cuda3std3__45__cpo5beginE:
	.zero		1
	.type		_ZN40_INTERNAL_9d3dc41e_4_k_cu_5792b2fa_401694cuda3std3__442_GLOBAL__N__9d3dc41e_4_k_cu_5792b2fa_401696ignoreE,@object
	.size		_ZN40_INTERNAL_9d3dc41e_4_k_cu_5792b2fa_401694cuda3std3__442_GLOBAL__N__9d3dc41e_4_k_cu_5792b2fa_401696ignoreE,(_ZN40_INTERNAL_9d3dc41e_4_k_cu_5792b2fa_401694cute7productE - _ZN40_INTERNAL_9d3dc41e_4_k_cu_5792b2fa_401694cuda3std3__442_GLOBAL__N__9d3dc41e_4_k_cu_5792b2fa_401696ignoreE)
_ZN40_INTERNAL_9d3dc41e_4_k_cu_5792b2fa_401694cuda3std3__442_GLOBAL__N__9d3dc41e_4_k_cu_5792b2fa_401696ignoreE:
	.zero		1
	.type		_ZN40_INTERNAL_9d3dc41e_4_k_cu_5792b2fa_401694cute7productE,@object
	.size		_ZN40_INTERNAL_9d3dc41e_4_k_cu_5792b2fa_401694cute7productE,(_ZN40_INTERNAL_9d3dc41e_4_k_cu_5792b2fa_401694cuda3std3__45__cpo3endE - _ZN40_INTERNAL_9d3dc41e_4_k_cu_5792b2fa_401694cute7productE)
_ZN40_INTERNAL_9d3dc41e_4_k_cu_5792b2fa_401694cute7productE:
	.zero		1
	.type		_ZN40_INTERNAL_9d3dc41e_4_k_cu_5792b2fa_401694cuda3std3__45__cpo3endE,@object
	.size		_ZN40_INTERNAL_9d3dc41e_4_k_cu_5792b2fa_401694cuda3std3__45__cpo3endE,(_ZN40_INTERNAL_9d3dc41e_4_k_cu_5792b2fa_401694cuda3std3__419piecewise_constructE - _ZN40_INTERNAL_9d3dc41e_4_k_cu_5792b2fa_401694cuda3std3__45__cpo3endE)
_ZN40_INTERNAL_9d3dc41e_4_k_cu_5792b2fa_401694cuda3std3__45__cpo3endE:
	.zero		1
	.type		_ZN40_INTERNAL_9d3dc41e_4_k_cu_5792b2fa_401694cuda3std3__419piecewise_constructE,@object
	.size		_ZN40_INTERNAL_9d3dc41e_4_k_cu_5792b2fa_401694cuda3std3__419piecewise_constructE,(_ZN40_INTERNAL_9d3dc41e_4_k_cu_5792b2fa_401694cuda3std3__45__cpo4cendE - _ZN40_INTERNAL_9d3dc41e_4_k_cu_5792b2fa_401694cuda3std3__419piecewise_constructE)
_ZN40_INTERNAL_9d3dc41e_4_k_cu_5792b2fa_401694cuda3std3__419piecewise_constructE:
	.zero		1
	.type		_ZN40_INTERNAL_9d3dc41e_4_k_cu_5792b2fa_401694cuda3std3__45__cpo4cendE,@object
	.size		_ZN40_INTERNAL_9d3dc41e_4_k_cu_5792b2fa_401694cuda3std3__45__cpo4cendE,(_ZN40_INTERNAL_9d3dc41e_4_k_cu_5792b2fa_401694cuda3std6ranges3__45__cpo4swapE - _ZN40_INTERNAL_9d3dc41e_4_k_cu_5792b2fa_401694cuda3std3__45__cpo4cendE)
_ZN40_INTERNAL_9d3dc41e_4_k_cu_5792b2fa_401694cuda3std3__45__cpo4cendE:
	.zero		1
	.type		_ZN40_INTERNAL_9d3dc41e_4_k_cu_5792b2fa_401694cuda3std6ranges3__45__cpo4swapE,@object
	.size		_ZN40_INTERNAL_9d3dc41e_4_k_cu_5792b2fa_401694cuda3std6ranges3__45__cpo4swapE,(.L_10 - _ZN40_INTERNAL_9d3dc41e_4_k_cu_5792b2fa_401694cuda3std6ranges3__45__cpo4swapE)
_ZN40_INTERNAL_9d3dc41e_4_k_cu_5792b2fa_401694cuda3std6ranges3__45__cpo4swapE:
	.zero		1
.L_10:


//--------------------- .nv.constant0._ZN7cutlass13device_kernelINS_4gemm6kernel13GemmUniversalIN4cute5tupleIJiiiiEEENS1_10collective13CollectiveMmaINS1_35MainloopSm100TmaUmmaWarpSpecializedILi2ELi2ELi4ENS5_IJNS4_1CILi1EEESB_SB_EEEEENS5_IJNSA_ILi128EEENSA_ILi64EEESE_EEENS_10tfloat32_tENS5_IJSB_llEEESH_NS5_IJlSB_lEEENS4_8TiledMMAINS4_8MMA_AtomIJNS4_17SM100_MMA_TF32_SSISH_SH_fLi128ELi64ELNS4_4UMMA5MajorE1ELSO_0ELNSN_7ScaleInE0ELSP_0EEEEEENS4_6LayoutISC_NS5_IJNSA_ILi0EEEST_ST_EEEEENS5_IJNS4_10UnderscoreESW_SW_EEEEENS4_13SM90_TMA_LOADENS4_14ComposedLayoutINS4_7SwizzleILi2ELi5ELi2EEENS4_18smem_ptr_flag_bitsILi32EEENSS_INS5_IJNSA_ILi32EEENSA_ILi4EEEEEENS5_IJSB_S15_EEEEEEEvNS4_8identityESZ_NS10_INS11_ILi3ELi4ELi3EEES14_NSS_INS5_IJNSA_ILi8EEES15_EEENS5_IJS15_SB_EEEEEEEvS1B_EENS_8epilogue10collective18CollectiveEpilogueINS1J_23Sm100TmaWarpSpecializedILi4ELi2ELi16ELb1ELb0EEEJSG_NS5_IJNSS_ISE_SB_EENSS_INSA_ILi16EEESB_EEEEESH_SJ_SH_SJ_NS1J_6fusion15FusionCallbacksIS1N_NS1S_17LinearCombinationISH_fSH_fLNS_15FloatRoundStyleE2EEESG_S1R_JEEENS4_5SM1004TMEM4LOAD26SM100_TMEM_LOAD_32dp32b16xESZ_NS10_INS11_ILi2ELi4ELi3EEES14_NSS_INS5_IJS1D_S1P_EEENS5_IJS1P_SB_EEEEEEENS4_39AutoVectorizingCopyWithAssumedAlignmentILi128EEENS4_14SM90_TMA_STOREES26_S28_S28_EEEvvEEEEvNT_6ParamsE --------------------------
	.section	.nv.constant0._ZN7cutlass13device_kernelINS_4gemm6kernel13GemmUniversalIN4cute5tupleIJiiiiEEENS1_10collective13CollectiveMmaINS1_35MainloopSm100TmaUmmaWarpSpecializedILi2ELi2ELi4ENS5_IJNS4_1CILi1EEESB_SB_EEEEENS5_IJNSA_ILi128EEENSA_ILi64EEESE_EEENS_10tfloat32_tENS5_IJSB_llEEESH_NS5_IJlSB_lEEENS4_8TiledMMAINS4_8MMA_AtomIJNS4_17SM100_MMA_TF32_SSISH_SH_fLi128ELi64ELNS4_4UMMA5MajorE1ELSO_0ELNSN_7ScaleInE0ELSP_0EEEEEENS4_6LayoutISC_NS5_IJNSA_ILi0EEEST_ST_EEEEENS5_IJNS4_10UnderscoreESW_SW_EEEEENS4_13SM90_TMA_LOADENS4_14ComposedLayoutINS4_7SwizzleILi2ELi5ELi2EEENS4_18smem_ptr_flag_bitsILi32EEENSS_INS5_IJNSA_ILi32EEENSA_ILi4EEEEEENS5_IJSB_S15_EEEEEEEvNS4_8identityESZ_NS10_INS11_ILi3ELi4ELi3EEES14_NSS_INS5_IJNSA_ILi8EEES15_EEENS5_IJS15_SB_EEEEEEEvS1B_EENS_8epilogue10collective18CollectiveEpilogueINS1J_23Sm100TmaWarpSpecializedILi4ELi2ELi16ELb1ELb0EEEJSG_NS5_IJNSS_ISE_SB_EENSS_INSA_ILi16EEESB_EEEEESH_SJ_SH_SJ_NS1J_6fusion15FusionCallbacksIS1N_NS1S_17LinearCombinationISH_fSH_fLNS_15FloatRoundStyleE2EEESG_S1R_JEEENS4_5SM1004TMEM4LOAD26SM100_TMEM_LOAD_32dp32b16xESZ_NS10_INS11_ILi2ELi4ELi3EEES14_NSS_INS5_IJS1D_S1P_EEENS5_IJS1P_SB_EEEEEEENS4_39AutoVectorizingCopyWithAssumedAlignmentILi128EEENS4_14SM90_TMA_STOREES26_S28_S28_EEEvvEEEEvNT_6ParamsE,"a",@progbits
	.sectionflags	@""
	.align	4
.nv.constant0._ZN7cutlass13device_kernelINS_4gemm6kernel13GemmUniversalIN4cute5tupleIJiiiiEEENS1_10collective13CollectiveMmaINS1_35MainloopSm100TmaUmmaWarpSpecializedILi2ELi2ELi4ENS5_IJNS4_1CILi1EEESB_SB_EEEEENS5_IJNSA_ILi128EEENSA_ILi64EEESE_EEENS_10tfloat32_tENS5_IJSB_llEEESH_NS5_IJlSB_lEEENS4_8TiledMMAINS4_8MMA_AtomIJNS4_17SM100_MMA_TF32_SSISH_SH_fLi128ELi64ELNS4_4UMMA5MajorE1ELSO_0ELNSN_7ScaleInE0ELSP_0EEEEEENS4_6LayoutISC_NS5_IJNSA_ILi0EEEST_ST_EEEEENS5_IJNS4_10UnderscoreESW_SW_EEEEENS4_13SM90_TMA_LOADENS4_14ComposedLayoutINS4_7SwizzleILi2ELi5ELi2EEENS4_18smem_ptr_flag_bitsILi32EEENSS_INS5_IJNSA_ILi32EEENSA_ILi4EEEEEENS5_IJSB_S15_EEEEEEEvNS4_8identityESZ_NS10_INS11_ILi3ELi4ELi3EEES14_NSS_INS5_IJNSA_ILi8EEES15_EEENS5_IJS15_SB_EEEEEEEvS1B_EENS_8epilogue10collective18CollectiveEpilogueINS1J_23Sm100TmaWarpSpecializedILi4ELi2ELi16ELb1ELb0EEEJSG_NS5_IJNSS_ISE_SB_EENSS_INSA_ILi16EEESB_EEEEESH_SJ_SH_SJ_NS1J_6fusion15FusionCallbacksIS1N_NS1S_17LinearCombinationISH_fSH_fLNS_15FloatRoundStyleE2EEESG_S1R_JEEENS4_5SM1004TMEM4LOAD26SM100_TMEM_LOAD_32dp32b16xESZ_NS10_INS11_ILi2ELi4ELi3EEES14_NSS_INS5_IJS1D_S1P_EEENS5_IJS1P_SB_EEEEEEENS4_39AutoVectorizingCopyWithAssumedAlignmentILi128EEENS4_14SM90_TMA_STOREES26_S28_S28_EEEvvEEEEvNT_6ParamsE:
	.zero		2944


//--------------------- SYMBOLS --------------------------

	.type		.nv.reservedSmem.offset0,@object
	.size		.nv.reservedSmem.offset0,0x4
	.type		.nv.reservedSmem.cap,@object
	.size		.nv.reservedSmem.cap,0x4
	.type		__assertfail,@function
